// auto-generated by cutlass_sweep.sparse_gemm — config: {"arch": "sm_90", "cluster_m": 2, "cluster_n": 1, "dtype": "fp16", "tile_k": 128, "tile_m": 128, "tile_n": 128}
#include "cutlass/cutlass.h"
#include "cutlass/gemm/collective/collective_builder.hpp"
#include "cutlass/gemm/device/gemm_universal_adapter.h"
#include "cutlass/gemm/kernel/gemm_universal.hpp"
#include "cutlass/epilogue/collective/collective_builder.hpp"

using Elem = cutlass::half_t;
using Acc  = float;
using TileShape    = cute::Shape<cute::_128, cute::_128, cute::_128>;
using ClusterShape = cute::Shape<cute::_2, cute::_1, cute::_1>;

using CollectiveEpilogue = typename cutlass::epilogue::collective::CollectiveBuilder<
    cutlass::arch::Sm90, cutlass::arch::OpClassSparseTensorOp,
    TileShape, ClusterShape,
    cutlass::epilogue::collective::EpilogueTileAuto,
    Acc, Acc,
    Acc, cutlass::layout::ColumnMajor, 128 / cutlass::sizeof_bits<Acc>::value,
    Acc, cutlass::layout::ColumnMajor, 128 / cutlass::sizeof_bits<Acc>::value,
    cutlass::epilogue::collective::EpilogueScheduleAuto
  >::CollectiveOp;

using CollectiveMainloop = typename cutlass::gemm::collective::CollectiveBuilder<
    cutlass::arch::Sm90, cutlass::arch::OpClassSparseTensorOp,
    Elem, cutlass::layout::RowMajor, 128 / cutlass::sizeof_bits<Elem>::value,
    Elem, cutlass::layout::ColumnMajor, 128 / cutlass::sizeof_bits<Elem>::value,
    Acc,
    TileShape, ClusterShape,
    cutlass::gemm::collective::StageCountAutoCarveout<static_cast<int>(sizeof(typename CollectiveEpilogue::SharedStorage))>,
    cutlass::gemm::collective::KernelScheduleAuto
  >::CollectiveOp;

using GemmKernel = cutlass::gemm::kernel::GemmUniversal<
    cute::Shape<int,int,int,int>,
    CollectiveMainloop,
    CollectiveEpilogue
>;
using Gemm = cutlass::gemm::device::GemmUniversalAdapter<GemmKernel>;

auto* _anchor = &cutlass::device_kernel<GemmKernel>;


// ===== COMPILED SASS (sm_90a) =====

	.target	sm_90a

	.elftype	@"ET_EXEC"


//--------------------- .note.nv.tkinfo           --------------------------
	.section	.note.nv.tkinfo,"",@"SHT_NOTE"
	.sectionflags	@"SHF_NOTE_NV_TKINFO"
	.tkinfo
        /*0018*/ 	.word	0x00000002
        /*0030*/ 	.string	""
        /*0030*/ 	.string	"ptxas"
        /*0030*/ 	.string	"Cuda compilation tools, release 13.0, V13.0.88"
        /*0030*/ 	.string	"Build cuda_13.0.r13.0/compiler.36424714_0"
        /*0030*/ 	.string	"-arch sm_90a -m 64 "



//--------------------- .note.nv.cuinfo           --------------------------
	.section	.note.nv.cuinfo,"",@"SHT_NOTE"
	.sectionflags	@"SHF_NOTE_NV_CUINFO"
        /*0018*/ 	.short	0x0002
        /*001a*/ 	.short	0x005a
        /*001c*/ 	.short	0x0082
	.zero		2


//--------------------- .nv.info                  --------------------------
	.section	.nv.info,"",@"SHT_CUDA_INFO"
	.align	4


	//----- nvinfo : EIATTR_REGCOUNT
	.align		4
        /*0000*/ 	.byte	0x04, 0x2f
        /*0002*/ 	.short	(.L_12 - .L_11)
	.align		4
.L_11:
        /*0004*/ 	.word	index@(_ZN7cutlass13device_kernelINS_4gemm6kernel13GemmUniversalIN4cute5tupleIJiiiiEEENS1_10collective13CollectiveMmaINS1_40MainloopSm90TmaGmmaWarpSpecializedSparseILi4ENS5_IJNS4_1CILi2EEENSA_ILi1EEESC_EEENS1_35KernelTmaWarpSpecializedCooperativeEEENS5_IJNSA_ILi128EEESG_SG_EEENS_6half_tENS5_IJNS4_6LayoutINS5_IJiNS5_IJSB_iEEEiEEENS5_IJlNS5_IJSC_SB_EEElEEEEENSJ_INS5_IJNS5_IJNS5_IJNSA_ILi8EEESB_NSA_ILi4EEEEEEiEEENS5_IJNS5_IJNSA_ILi16EEESB_SQ_EEEiEEEiEEENS5_IJNS5_IJNS5_IJSG_ST_NSA_ILi2048EEEEEENSA_ILi8192EEEEEENS5_IJNS5_IJSC_NSA_ILi1024EEENSA_ILi32EEEEEElEEElEEEEEEEESI_NS5_IJlSC_lEEENS4_8TiledMMAINS4_8MMA_AtomIJNS4_4SM904GMMA6SPARSE27GMMA_64x128x32_F32F16F16_SSILNS1C_5MajorE0ELS1F_0ELNS1C_7ScaleInE1ELS1G_1ELNS1C_9SparseSelE0EEEEEENSJ_ISD_NS5_IJSC_NSA_ILi0EEES1K_EEEEENS5_IJNS4_10UnderscoreES1N_S1N_EEEEENS4_13SM90_TMA_LOADENS4_14ComposedLayoutINS4_7SwizzleILi3ELi4ELi3EEENS4_25smem_sparse_ptr_flag_bitsILi2ELi16EEENSJ_INS5_IJNS5_IJSC_SP_EEENS5_IJSB_NSA_ILi64EEEEEEEEENS5_IJNS5_IJS1K_SG_EEESM_EEEEEEEvNS4_8identityENS4_23SM90_TMA_LOAD_MULTICASTENS1R_IS1T_NS4_18smem_ptr_flag_bitsILi16EEENSJ_INS5_IJSP_S1X_EEENS5_IJS1X_SC_EEEEEEEvS24_EENS_8epilogue10collective6detail29Sm90TmaWarpSpecializedAdapterINS2E_15DefaultEpilogueIfNS5_IJSC_llEEES2I_NS2D_6thread17LinearCombinationIfLi1EffLNS2J_9ScaleType4KindE0ELNS_15FloatRoundStyleE2EfEENS1_15EpilogueDefaultEEEEEvvEEEEvNT_6ParamsE)
        /*0008*/ 	.word	0x000000a8


	//----- nvinfo : EIATTR_FRAME_SIZE
	.align		4
.L_12:
        /*000c*/ 	.byte	0x04, 0x11
        /*000e*/ 	.short	(.L_14 - .L_13)
	.align		4
.L_13:
        /*0010*/ 	.word	index@(_ZN7cutlass13device_kernelINS_4gemm6kernel13GemmUniversalIN4cute5tupleIJiiiiEEENS1_10collective13CollectiveMmaINS1_40MainloopSm90TmaGmmaWarpSpecializedSparseILi4ENS5_IJNS4_1CILi2EEENSA_ILi1EEESC_EEENS1_35KernelTmaWarpSpecializedCooperativeEEENS5_IJNSA_ILi128EEESG_SG_EEENS_6half_tENS5_IJNS4_6LayoutINS5_IJiNS5_IJSB_iEEEiEEENS5_IJlNS5_IJSC_SB_EEElEEEEENSJ_INS5_IJNS5_IJNS5_IJNSA_ILi8EEESB_NSA_ILi4EEEEEEiEEENS5_IJNS5_IJNSA_ILi16EEESB_SQ_EEEiEEEiEEENS5_IJNS5_IJNS5_IJSG_ST_NSA_ILi2048EEEEEENSA_ILi8192EEEEEENS5_IJNS5_IJSC_NSA_ILi1024EEENSA_ILi32EEEEEElEEElEEEEEEEESI_NS5_IJlSC_lEEENS4_8TiledMMAINS4_8MMA_AtomIJNS4_4SM904GMMA6SPARSE27GMMA_64x128x32_F32F16F16_SSILNS1C_5MajorE0ELS1F_0ELNS1C_7ScaleInE1ELS1G_1ELNS1C_9SparseSelE0EEEEEENSJ_ISD_NS5_IJSC_NSA_ILi0EEES1K_EEEEENS5_IJNS4_10UnderscoreES1N_S1N_EEEEENS4_13SM90_TMA_LOADENS4_14ComposedLayoutINS4_7SwizzleILi3ELi4ELi3EEENS4_25smem_sparse_ptr_flag_bitsILi2ELi16EEENSJ_INS5_IJNS5_IJSC_SP_EEENS5_IJSB_NSA_ILi64EEEEEEEEENS5_IJNS5_IJS1K_SG_EEESM_EEEEEEEvNS4_8identityENS4_23SM90_TMA_LOAD_MULTICASTENS1R_IS1T_NS4_18smem_ptr_flag_bitsILi16EEENSJ_INS5_IJSP_S1X_EEENS5_IJS1X_SC_EEEEEEEvS24_EENS_8epilogue10collective6detail29Sm90TmaWarpSpecializedAdapterINS2E_15DefaultEpilogueIfNS5_IJSC_llEEES2I_NS2D_6thread17LinearCombinationIfLi1EffLNS2J_9ScaleType4KindE0ELNS_15FloatRoundStyleE2EfEENS1_15EpilogueDefaultEEEEEvvEEEEvNT_6ParamsE)
        /*0014*/ 	.word	0x00000000


	//----- nvinfo : EIATTR_MIN_STACK_SIZE
	.align		4
.L_14:
        /*0018*/ 	.byte	0x04, 0x12
        /*001a*/ 	.short	(.L_16 - .L_15)
	.align		4
.L_15:
        /*001c*/ 	.word	index@(_ZN7cutlass13device_kernelINS_4gemm6kernel13GemmUniversalIN4cute5tupleIJiiiiEEENS1_10collective13CollectiveMmaINS1_40MainloopSm90TmaGmmaWarpSpecializedSparseILi4ENS5_IJNS4_1CILi2EEENSA_ILi1EEESC_EEENS1_35KernelTmaWarpSpecializedCooperativeEEENS5_IJNSA_ILi128EEESG_SG_EEENS_6half_tENS5_IJNS4_6LayoutINS5_IJiNS5_IJSB_iEEEiEEENS5_IJlNS5_IJSC_SB_EEElEEEEENSJ_INS5_IJNS5_IJNS5_IJNSA_ILi8EEESB_NSA_ILi4EEEEEEiEEENS5_IJNS5_IJNSA_ILi16EEESB_SQ_EEEiEEEiEEENS5_IJNS5_IJNS5_IJSG_ST_NSA_ILi2048EEEEEENSA_ILi8192EEEEEENS5_IJNS5_IJSC_NSA_ILi1024EEENSA_ILi32EEEEEElEEElEEEEEEEESI_NS5_IJlSC_lEEENS4_8TiledMMAINS4_8MMA_AtomIJNS4_4SM904GMMA6SPARSE27GMMA_64x128x32_F32F16F16_SSILNS1C_5MajorE0ELS1F_0ELNS1C_7ScaleInE1ELS1G_1ELNS1C_9SparseSelE0EEEEEENSJ_ISD_NS5_IJSC_NSA_ILi0EEES1K_EEEEENS5_IJNS4_10UnderscoreES1N_S1N_EEEEENS4_13SM90_TMA_LOADENS4_14ComposedLayoutINS4_7SwizzleILi3ELi4ELi3EEENS4_25smem_sparse_ptr_flag_bitsILi2ELi16EEENSJ_INS5_IJNS5_IJSC_SP_EEENS5_IJSB_NSA_ILi64EEEEEEEEENS5_IJNS5_IJS1K_SG_EEESM_EEEEEEEvNS4_8identityENS4_23SM90_TMA_LOAD_MULTICASTENS1R_IS1T_NS4_18smem_ptr_flag_bitsILi16EEENSJ_INS5_IJSP_S1X_EEENS5_IJS1X_SC_EEEEEEEvS24_EENS_8epilogue10collective6detail29Sm90TmaWarpSpecializedAdapterINS2E_15DefaultEpilogueIfNS5_IJSC_llEEES2I_NS2D_6thread17LinearCombinationIfLi1EffLNS2J_9ScaleType4KindE0ELNS_15FloatRoundStyleE2EfEENS1_15EpilogueDefaultEEEEEvvEEEEvNT_6ParamsE)
        /*0020*/ 	.word	0x00000000
.L_16:


//--------------------- .nv.compat                --------------------------
	.section	.nv.compat,"",@"SHT_CUDA_COMPAT_INFO"
	.align	4
        /*0000*/ 	.byte	0x02, 0x09, 0x01, 0x00, 0x02, 0x02, 0x04, 0x00, 0x02, 0x05, 0x05, 0x00, 0x03, 0x07, 0x01, 0x01
        /*0010*/ 	.byte	0x02, 0x03, 0x01, 0x00, 0x02, 0x06, 0x01, 0x00, 0x04, 0x0b, 0x08, 0x00, 0x00, 0x00, 0x00, 0x00
        /*0020*/ 	.byte	0x00, 0x00, 0x00, 0x00


//--------------------- .nv.info._ZN7cutlass13device_kernelINS_4gemm6kernel13GemmUniversalIN4cute5tupleIJiiiiEEENS1_10collective13CollectiveMmaINS1_40MainloopSm90TmaGmmaWarpSpecializedSparseILi4ENS5_IJNS4_1CILi2EEENSA_ILi1EEESC_EEENS1_35KernelTmaWarpSpecializedCooperativeEEENS5_IJNSA_ILi128EEESG_SG_EEENS_6half_tENS5_IJNS4_6LayoutINS5_IJiNS5_IJSB_iEEEiEEENS5_IJlNS5_IJSC_SB_EEElEEEEENSJ_INS5_IJNS5_IJNS5_IJNSA_ILi8EEESB_NSA_ILi4EEEEEEiEEENS5_IJNS5_IJNSA_ILi16EEESB_SQ_EEEiEEEiEEENS5_IJNS5_IJNS5_IJSG_ST_NSA_ILi2048EEEEEENSA_ILi8192EEEEEENS5_IJNS5_IJSC_NSA_ILi1024EEENSA_ILi32EEEEEElEEElEEEEEEEESI_NS5_IJlSC_lEEENS4_8TiledMMAINS4_8MMA_AtomIJNS4_4SM904GMMA6SPARSE27GMMA_64x128x32_F32F16F16_SSILNS1C_5MajorE0ELS1F_0ELNS1C_7ScaleInE1ELS1G_1ELNS1C_9SparseSelE0EEEEEENSJ_ISD_NS5_IJSC_NSA_ILi0EEES1K_EEEEENS5_IJNS4_10UnderscoreES1N_S1N_EEEEENS4_13SM90_TMA_LOADENS4_14ComposedLayoutINS4_7SwizzleILi3ELi4ELi3EEENS4_25smem_sparse_ptr_flag_bitsILi2ELi16EEENSJ_INS5_IJNS5_IJSC_SP_EEENS5_IJSB_NSA_ILi64EEEEEEEEENS5_IJNS5_IJS1K_SG_EEESM_EEEEEEEvNS4_8identityENS4_23SM90_TMA_LOAD_MULTICASTENS1R_IS1T_NS4_18smem_ptr_flag_bitsILi16EEENSJ_INS5_IJSP_S1X_EEENS5_IJS1X_SC_EEEEEEEvS24_EENS_8epilogue10collective6detail29Sm90TmaWarpSpecializedAdapterINS2E_15DefaultEpilogueIfNS5_IJSC_llEEES2I_NS2D_6thread17LinearCombinationIfLi1EffLNS2J_9ScaleType4KindE0ELNS_15FloatRoundStyleE2EfEENS1_15EpilogueDefaultEEEEEvvEEEEvNT_6ParamsE --------------------------
	.section	.nv.info._ZN7cutlass13device_kernelINS_4gemm6kernel13GemmUniversalIN4cute5tupleIJiiiiEEENS1_10collective13CollectiveMmaINS1_40MainloopSm90TmaGmmaWarpSpecializedSparseILi4ENS5_IJNS4_1CILi2EEENSA_ILi1EEESC_EEENS1_35KernelTmaWarpSpecializedCooperativeEEENS5_IJNSA_ILi128EEESG_SG_EEENS_6half_tENS5_IJNS4_6LayoutINS5_IJiNS5_IJSB_iEEEiEEENS5_IJlNS5_IJSC_SB_EEElEEEEENSJ_INS5_IJNS5_IJNS5_IJNSA_ILi8EEESB_NSA_ILi4EEEEEEiEEENS5_IJNS5_IJNSA_ILi16EEESB_SQ_EEEiEEEiEEENS5_IJNS5_IJNS5_IJSG_ST_NSA_ILi2048EEEEEENSA_ILi8192EEEEEENS5_IJNS5_IJSC_NSA_ILi1024EEENSA_ILi32EEEEEElEEElEEEEEEEESI_NS5_IJlSC_lEEENS4_8TiledMMAINS4_8MMA_AtomIJNS4_4SM904GMMA6SPARSE27GMMA_64x128x32_F32F16F16_SSILNS1C_5MajorE0ELS1F_0ELNS1C_7ScaleInE1ELS1G_1ELNS1C_9SparseSelE0EEEEEENSJ_ISD_NS5_IJSC_NSA_ILi0EEES1K_EEEEENS5_IJNS4_10UnderscoreES1N_S1N_EEEEENS4_13SM90_TMA_LOADENS4_14ComposedLayoutINS4_7SwizzleILi3ELi4ELi3EEENS4_25smem_sparse_ptr_flag_bitsILi2ELi16EEENSJ_INS5_IJNS5_IJSC_SP_EEENS5_IJSB_NSA_ILi64EEEEEEEEENS5_IJNS5_IJS1K_SG_EEESM_EEEEEEEvNS4_8identityENS4_23SM90_TMA_LOAD_MULTICASTENS1R_IS1T_NS4_18smem_ptr_flag_bitsILi16EEENSJ_INS5_IJSP_S1X_EEENS5_IJS1X_SC_EEEEEEEvS24_EENS_8epilogue10collective6detail29Sm90TmaWarpSpecializedAdapterINS2E_15DefaultEpilogueIfNS5_IJSC_llEEES2I_NS2D_6thread17LinearCombinationIfLi1EffLNS2J_9ScaleType4KindE0ELNS_15FloatRoundStyleE2EfEENS1_15EpilogueDefaultEEEEEvvEEEEvNT_6ParamsE,"",@"SHT_CUDA_INFO"
	.sectionflags	@""
	.align	4


	//----- nvinfo : EIATTR_CUDA_API_VERSION
	.align		4
        /*0000*/ 	.byte	0x04, 0x37
        /*0002*/ 	.short	(.L_18 - .L_17)
.L_17:
        /*0004*/ 	.word	0x00000082


	//----- nvinfo : EIATTR_KPARAM_INFO
	.align		4
.L_18:
        /*0008*/ 	.byte	0x04, 0x17
        /*000a*/ 	.short	(.L_20 - .L_19)
.L_19:
        /*000c*/ 	.word	0x00000000
        /*0010*/ 	.short	0x0000
        /*0012*/ 	.short	0x0070
        /*0014*/ 	.byte	0x00, 0xf0, 0x01, 0x14


	//----- nvinfo : EIATTR_SPARSE_MMA_MASK
	.align		4
.L_20:
        /*0018*/ 	.byte	0x03, 0x50
        /*001a*/ 	.short	0x0002


	//----- nvinfo : EIATTR_MAXREG_COUNT
	.align		4
        /*001c*/ 	.byte	0x03, 0x1b
        /*001e*/ 	.short	0x00a8


	//----- nvinfo : EIATTR_NUM_BARRIERS
	.align		4
        /*0020*/ 	.byte	0x02, 0x4c
        /*0022*/ 	.byte	0x01
	.zero		1


	//----- nvinfo : EIATTR_MERCURY_ISA_VERSION
	.align		4
        /*0024*/ 	.byte	0x03, 0x5f
        /*0026*/ 	.short	0x0101


	//----- nvinfo : EIATTR_INT_WARP_WIDE_INSTR_OFFSETS
	.align		4
        /*0028*/ 	.byte	0x04, 0x31
        /*002a*/ 	.short	(.L_22 - .L_21)


	//   ....[0]....
.L_21:
        /*002c*/ 	.word	0x000004e0


	//   ....[1]....
        /*0030*/ 	.word	0x00000500


	//   ....[2]....
        /*0034*/ 	.word	0x000006b0


	//----- nvinfo : EIATTR_COOP_GROUP_MASK_REGIDS
	.align		4
.L_22:
        /*0038*/ 	.byte	0x04, 0x29
        /*003a*/ 	.short	(.L_24 - .L_23)


	//   ....[0]....
.L_23:
        /*003c*/ 	.word	0xffffffff


	//   ....[1]....
        /*0040*/ 	.word	0xffffffff


	//   ....[2]....
        /*0044*/ 	.word	0xffffffff


	//   ....[3]....
        /*0048*/ 	.word	0xffffffff


	//   ....[4]....
        /*004c*/ 	.word	0xffffffff


	//   ....[5]....
        /*0050*/ 	.word	0xffffffff


	//----- nvinfo : EIATTR_COOP_GROUP_INSTR_OFFSETS
	.align		4
.L_24:
        /*0054*/ 	.byte	0x04, 0x28
        /*0056*/ 	.short	(.L_26 - .L_25)


	//   ....[0]....
.L_25:
        /*0058*/ 	.word	0x00000060


	//   ....[1]....
        /*005c*/ 	.word	0x00000070


	//   ....[2]....
        /*0060*/ 	.word	0x00000160


	//   ....[3]....
        /*0064*/ 	.word	0x00000310


	//   ....[4]....
        /*0068*/ 	.word	0x00000820


	//   ....[5]....
        /*006c*/ 	.word	0x00001510


	//----- nvinfo : EIATTR_REG_RECONFIG
	.align		4
.L_26:
        /*0070*/ 	.byte	0x01, 0x54
	.zero		2


	//----- nvinfo : EIATTR_MBARRIER_INSTR_OFFSETS
	.align		4
        /*0074*/ 	.byte	0x04, 0x39
        /*0076*/ 	.short	(.L_28 - .L_27)


	//   ....[0]....
.L_27:
        /*0078*/ 	.word	0x00000260
        /*007c*/ 	.word	0x000000ff
        /*0080*/ 	.word	0x00000000
        /*0084*/ 	.short	0x0100
        /*0086*/ 	.byte	0x08
	.zero		1


	//   ....[1]....
        /*0088*/ 	.word	0x00000270
        /*008c*/ 	.word	0x000000ff
        /*0090*/ 	.word	0x00000020
        /*0094*/ 	.short	0x0100
        /*0096*/ 	.byte	0x08
	.zero		1


	//   ....[2]....
        /*0098*/ 	.word	0x00000280
        /*009c*/ 	.word	0x000000ff
        /*00a0*/ 	.word	0x00000008
        /*00a4*/ 	.short	0x0100
        /*00a6*/ 	.byte	0x08
	.zero		1


	//   ....[3]....
        /*00a8*/ 	.word	0x00000290
        /*00ac*/ 	.word	0x000000ff
        /*00b0*/ 	.word	0x00000028
        /*00b4*/ 	.short	0x0100
        /*00b6*/ 	.byte	0x08
	.zero		1


	//   ....[4]....
        /*00b8*/ 	.word	0x000002a0
        /*00bc*/ 	.word	0x000000ff
        /*00c0*/ 	.word	0x00000010
        /*00c4*/ 	.short	0x0100
        /*00c6*/ 	.byte	0x08
	.zero		1


	//   ....[5]....
        /*00c8*/ 	.word	0x000002b0
        /*00cc*/ 	.word	0x000000ff
        /*00d0*/ 	.word	0x00000030
        /*00d4*/ 	.short	0x0100
        /*00d6*/ 	.byte	0x08
	.zero		1


	//   ....[6]....
        /*00d8*/ 	.word	0x000002c0
        /*00dc*/ 	.word	0x000000ff
        /*00e0*/ 	.word	0x00000018
        /*00e4*/ 	.short	0x0100
        /*00e6*/ 	.byte	0x08
	.zero		1


	//   ....[7]....
        /*00e8*/ 	.word	0x000002d0
        /*00ec*/ 	.word	0x000000ff
        /*00f0*/ 	.word	0x00000038
        /*00f4*/ 	.short	0x0100
        /*00f6*/ 	.byte	0x08
	.zero		1


	//   ....[8]....
        /*00f8*/ 	.word	0x00000740
        /*00fc*/ 	.word	0x000000ff
        /*0100*/ 	.word	0x00000050
        /*0104*/ 	.short	0x0100
        /*0106*/ 	.byte	0x06
	.zero		1


	//   ....[9]....
        /*0108*/ 	.word	0x000007b0
        /*010c*/ 	.word	0x000000ff
        /*0110*/ 	.word	0x00000058
        /*0114*/ 	.short	0x0100
        /*0116*/ 	.byte	0x06
	.zero		1


	//   ....[10]....
        /*0118*/ 	.word	0x000018d0
        /*011c*/ 	.word	0x000000ff
        /*0120*/ 	.word	0x00000000
        /*0124*/ 	.short	0x010a
        /*0126*/ 	.byte	0x08
	.zero		1


	//   ....[11]....
        /*0128*/ 	.word	0x00001910
        /*012c*/ 	.word	0x000000ff
        /*0130*/ 	.word	0x00000000
        /*0134*/ 	.short	0x010a
        /*0136*/ 	.byte	0x08
	.zero		1


	//   ....[12]....
        /*0138*/ 	.word	0x00001b80
        /*013c*/ 	.word	0x0000005d
        /*0140*/ 	.word	0x00000000
        /*0144*/ 	.short	0x0101
        /*0146*/ 	.byte	0x3f
	.zero		1


	//   ....[13]....
        /*0148*/ 	.word	0x00007670
        /*014c*/ 	.word	0x00000015
        /*0150*/ 	.word	0x00000020
        /*0154*/ 	.short	0x010a
        /*0156*/ 	.byte	0x3f
	.zero		1


	//   ....[14]....
        /*0158*/ 	.word	0x00007b40
        /*015c*/ 	.word	0x00000005
        /*0160*/ 	.word	0x00000058
        /*0164*/ 	.short	0x0101
        /*0166*/ 	.byte	0x3f
	.zero		1


	//   ....[15]....
        /*0168*/ 	.word	0x00008250
        /*016c*/ 	.word	0x00000005
        /*0170*/ 	.word	0x00000000
        /*0174*/ 	.short	0x010a
        /*0176*/ 	.byte	0x3f
	.zero		1


	//   ....[16]....
        /*0178*/ 	.word	0x000082d0
        /*017c*/ 	.word	0x00000007
        /*0180*/ 	.word	0x00000000
        /*0184*/ 	.short	0x010a
        /*0186*/ 	.byte	0x3f
	.zero		1


	//   ....[17]....
        /*0188*/ 	.word	0x00008360
        /*018c*/ 	.word	0x00000006
        /*0190*/ 	.word	0x00000000
        /*0194*/ 	.short	0x010a
        /*0196*/ 	.byte	0x3f
	.zero		1


	//   ....[18]....
        /*0198*/ 	.word	0x000083f0
        /*019c*/ 	.word	0x00000003
        /*01a0*/ 	.word	0x00000000
        /*01a4*/ 	.short	0x010a
        /*01a6*/ 	.byte	0x3f
	.zero		1


	//   ....[19]....
        /*01a8*/ 	.word	0x00008460
        /*01ac*/ 	.word	0x0000005d
        /*01b0*/ 	.word	0x00000000
        /*01b4*/ 	.short	0x010a
        /*01b6*/ 	.byte	0x3f
	.zero		1


	//   ....[20]....
        /*01b8*/ 	.word	0x00008530
        /*01bc*/ 	.word	0x00000015
        /*01c0*/ 	.word	0x00000020
        /*01c4*/ 	.short	0x010a
        /*01c6*/ 	.byte	0x3f
	.zero		1


	//   ....[21]....
        /*01c8*/ 	.word	0x00008600
        /*01cc*/ 	.word	0x00000005
        /*01d0*/ 	.word	0x00000000
        /*01d4*/ 	.short	0x010a
        /*01d6*/ 	.byte	0x3f
	.zero		1


	//   ....[22]....
        /*01d8*/ 	.word	0x00008650
        /*01dc*/ 	.word	0x00000007
        /*01e0*/ 	.word	0x00000000
        /*01e4*/ 	.short	0x010a
        /*01e6*/ 	.byte	0x3f
	.zero		1


	//   ....[23]....
        /*01e8*/ 	.word	0x000086a0
        /*01ec*/ 	.word	0x00000006
        /*01f0*/ 	.word	0x00000000
        /*01f4*/ 	.short	0x010a
        /*01f6*/ 	.byte	0x3f
	.zero		1


	//----- nvinfo : EIATTR_NUM_MBARRIERS
	.align		4
.L_28:
        /*01f8*/ 	.byte	0x03, 0x38
        /*01fa*/ 	.short	0x000a


	//----- nvinfo : EIATTR_EXIT_INSTR_OFFSETS
	.align		4
        /*01fc*/ 	.byte	0x04, 0x1c
        /*01fe*/ 	.short	(.L_30 - .L_29)


	//   ....[0]....
.L_29:
        /*0200*/ 	.word	0x000009f0


	//   ....[1]....
        /*0204*/ 	.word	0x000011d0


	//   ....[2]....
        /*0208*/ 	.word	0x00006dd0


	//   ....[3]....
        /*020c*/ 	.word	0x00007330


	//   ....[4]....
        /*0210*/ 	.word	0x00008440


	//----- nvinfo : EIATTR_MAX_THREADS
	.align		4
.L_30:
        /*0214*/ 	.byte	0x04, 0x05
        /*0216*/ 	.short	(.L_32 - .L_31)
.L_31:
        /*0218*/ 	.word	0x00000180
        /*021c*/ 	.word	0x00000001
        /*0220*/ 	.word	0x00000001


	//----- nvinfo : EIATTR_CRS_STACK_SIZE
	.align		4
.L_32:
        /*0224*/ 	.byte	0x04, 0x1e
        /*0226*/ 	.short	(.L_34 - .L_33)
.L_33:
        /*0228*/ 	.word	0x00000000


	//----- nvinfo : EIATTR_CBANK_PARAM_SIZE
	.align		4
.L_34:
        /*022c*/ 	.byte	0x03, 0x19
        /*022e*/ 	.short	0x0570


	//----- nvinfo : EIATTR_PARAM_CBANK
	.align		4
        /*0230*/ 	.byte	0x04, 0x0a
        /*0232*/ 	.short	(.L_36 - .L_35)
	.align		4
.L_35:
        /*0234*/ 	.word	index@(.nv.constant0._ZN7cutlass13device_kernelINS_4gemm6kernel13GemmUniversalIN4cute5tupleIJiiiiEEENS1_10collective13CollectiveMmaINS1_40MainloopSm90TmaGmmaWarpSpecializedSparseILi4ENS5_IJNS4_1CILi2EEENSA_ILi1EEESC_EEENS1_35KernelTmaWarpSpecializedCooperativeEEENS5_IJNSA_ILi128EEESG_SG_EEENS_6half_tENS5_IJNS4_6LayoutINS5_IJiNS5_IJSB_iEEEiEEENS5_IJlNS5_IJSC_SB_EEElEEEEENSJ_INS5_IJNS5_IJNS5_IJNSA_ILi8EEESB_NSA_ILi4EEEEEEiEEENS5_IJNS5_IJNSA_ILi16EEESB_SQ_EEEiEEEiEEENS5_IJNS5_IJNS5_IJSG_ST_NSA_ILi2048EEEEEENSA_ILi8192EEEEEENS5_IJNS5_IJSC_NSA_ILi1024EEENSA_ILi32EEEEEElEEElEEEEEEEESI_NS5_IJlSC_lEEENS4_8TiledMMAINS4_8MMA_AtomIJNS4_4SM904GMMA6SPARSE27GMMA_64x128x32_F32F16F16_SSILNS1C_5MajorE0ELS1F_0ELNS1C_7ScaleInE1ELS1G_1ELNS1C_9SparseSelE0EEEEEENSJ_ISD_NS5_IJSC_NSA_ILi0EEES1K_EEEEENS5_IJNS4_10UnderscoreES1N_S1N_EEEEENS4_13SM90_TMA_LOADENS4_14ComposedLayoutINS4_7SwizzleILi3ELi4ELi3EEENS4_25smem_sparse_ptr_flag_bitsILi2ELi16EEENSJ_INS5_IJNS5_IJSC_SP_EEENS5_IJSB_NSA_ILi64EEEEEEEEENS5_IJNS5_IJS1K_SG_EEESM_EEEEEEEvNS4_8identityENS4_23SM90_TMA_LOAD_MULTICASTENS1R_IS1T_NS4_18smem_ptr_flag_bitsILi16EEENSJ_INS5_IJSP_S1X_EEENS5_IJS1X_SC_EEEEEEEvS24_EENS_8epilogue10collective6detail29Sm90TmaWarpSpecializedAdapterINS2E_15DefaultEpilogueIfNS5_IJSC_llEEES2I_NS2D_6thread17LinearCombinationIfLi1EffLNS2J_9ScaleType4KindE0ELNS_15FloatRoundStyleE2EfEENS1_15EpilogueDefaultEEEEEvvEEEEvNT_6ParamsE)
        /*0238*/ 	.short	0x0210
        /*023a*/ 	.short	0x0570


	//----- nvinfo : EIATTR_SW_WAR
	.align		4
.L_36:
        /*023c*/ 	.byte	0x04, 0x36
        /*023e*/ 	.short	(.L_38 - .L_37)
.L_37:
        /*0240*/ 	.word	0x00000008
.L_38:


//--------------------- .nv.callgraph             --------------------------
	.section	.nv.callgraph,"",@"SHT_CUDA_CALLGRAPH"
	.align	4
	.sectionentsize	8
	.align		4
        /*0000*/ 	.word	0x00000000
	.align		4
        /*0004*/ 	.word	0xffffffff
	.align		4
        /*0008*/ 	.word	0x00000000
	.align		4
        /*000c*/ 	.word	0xfffffffe
	.align		4
        /*0010*/ 	.word	0x00000000
	.align		4
        /*0014*/ 	.word	0xfffffffd
	.align		4
        /*0018*/ 	.word	0x00000000
	.align		4
        /*001c*/ 	.word	0xfffffffc


//--------------------- .nv.constant4             --------------------------
	.section	.nv.constant4,"a",@progbits
	.align	8
	.align		8
.nv.constant4:
        /*0000*/ 	.dword	_ZN39_INTERNAL_da14bcb2_4_k_cu_33b1b4ac_33774cuda3std3__45__cpo5beginE
	.align		8
        /*0008*/ 	.dword	_ZN39_INTERNAL_da14bcb2_4_k_cu_33b1b4ac_33774cuda3std3__45__cpo3endE
	.align		8
        /*0010*/ 	.dword	_ZN39_INTERNAL_da14bcb2_4_k_cu_33b1b4ac_33774cuda3std3__45__cpo6cbeginE
	.align		8
        /*0018*/ 	.dword	_ZN39_INTERNAL_da14bcb2_4_k_cu_33b1b4ac_33774cuda3std3__45__cpo4cendE
	.align		8
        /*0020*/ 	.dword	_ZN39_INTERNAL_da14bcb2_4_k_cu_33b1b4ac_33774cuda3std3__441_GLOBAL__N__da14bcb2_4_k_cu_33b1b4ac_33776ignoreE
	.align		8
        /*0028*/ 	.dword	_ZN39_INTERNAL_da14bcb2_4_k_cu_33b1b4ac_33774cuda3std3__419piecewise_constructE
	.align		8
        /*0030*/ 	.dword	_ZN39_INTERNAL_da14bcb2_4_k_cu_33b1b4ac_33774cuda3std3__48in_placeE
	.align		8
        /*0038*/ 	.dword	_ZN39_INTERNAL_da14bcb2_4_k_cu_33b1b4ac_33774cuda3std6ranges3__45__cpo4swapE
	.align		8
        /*0040*/ 	.dword	_ZN39_INTERNAL_da14bcb2_4_k_cu_33b1b4ac_33774cuda3std6ranges3__45__cpo9iter_moveE
	.align		8
        /*0048*/ 	.dword	_ZN39_INTERNAL_da14bcb2_4_k_cu_33b1b4ac_33774cute7productE
	.align		8
        /*0050*/ 	.dword	_ZN39_INTERNAL_da14bcb2_4_k_cu_33b1b4ac_33774cute1_E


//--------------------- .text._ZN7cutlass13device_kernelINS_4gemm6kernel13GemmUniversalIN4cute5tupleIJiiiiEEENS1_10collective13CollectiveMmaINS1_40MainloopSm90TmaGmmaWarpSpecializedSparseILi4ENS5_IJNS4_1CILi2EEENSA_ILi1EEESC_EEENS1_35KernelTmaWarpSpecializedCooperativeEEENS5_IJNSA_ILi128EEESG_SG_EEENS_6half_tENS5_IJNS4_6LayoutINS5_IJiNS5_IJSB_iEEEiEEENS5_IJlNS5_IJSC_SB_EEElEEEEENSJ_INS5_IJNS5_IJNS5_IJNSA_ILi8EEESB_NSA_ILi4EEEEEEiEEENS5_IJNS5_IJNSA_ILi16EEESB_SQ_EEEiEEEiEEENS5_IJNS5_IJNS5_IJSG_ST_NSA_ILi2048EEEEEENSA_ILi8192EEEEEENS5_IJNS5_IJSC_NSA_ILi1024EEENSA_ILi32EEEEEElEEElEEEEEEEESI_NS5_IJlSC_lEEENS4_8TiledMMAINS4_8MMA_AtomIJNS4_4SM904GMMA6SPARSE27GMMA_64x128x32_F32F16F16_SSILNS1C_5MajorE0ELS1F_0ELNS1C_7ScaleInE1ELS1G_1ELNS1C_9SparseSelE0EEEEEENSJ_ISD_NS5_IJSC_NSA_ILi0EEES1K_EEEEENS5_IJNS4_10UnderscoreES1N_S1N_EEEEENS4_13SM90_TMA_LOADENS4_14ComposedLayoutINS4_7SwizzleILi3ELi4ELi3EEENS4_25smem_sparse_ptr_flag_bitsILi2ELi16EEENSJ_INS5_IJNS5_IJSC_SP_EEENS5_IJSB_NSA_ILi64EEEEEEEEENS5_IJNS5_IJS1K_SG_EEESM_EEEEEEEvNS4_8identityENS4_23SM90_TMA_LOAD_MULTICASTENS1R_IS1T_NS4_18smem_ptr_flag_bitsILi16EEENSJ_INS5_IJSP_S1X_EEENS5_IJS1X_SC_EEEEEEEvS24_EENS_8epilogue10collective6detail29Sm90TmaWarpSpecializedAdapterINS2E_15DefaultEpilogueIfNS5_IJSC_llEEES2I_NS2D_6thread17LinearCombinationIfLi1EffLNS2J_9ScaleType4KindE0ELNS_15FloatRoundStyleE2EfEENS1_15EpilogueDefaultEEEEEvvEEEEvNT_6ParamsE --------------------------
	.section	.text._ZN7cutlass13device_kernelINS_4gemm6kernel13GemmUniversalIN4cute5tupleIJiiiiEEENS1_10collective13CollectiveMmaINS1_40MainloopSm90TmaGmmaWarpSpecializedSparseILi4ENS5_IJNS4_1CILi2EEENSA_ILi1EEESC_EEENS1_35KernelTmaWarpSpecializedCooperativeEEENS5_IJNSA_ILi128EEESG_SG_EEENS_6half_tENS5_IJNS4_6LayoutINS5_IJiNS5_IJSB_iEEEiEEENS5_IJlNS5_IJSC_SB_EEElEEEEENSJ_INS5_IJNS5_IJNS5_IJNSA_ILi8EEESB_NSA_ILi4EEEEEEiEEENS5_IJNS5_IJNSA_ILi16EEESB_SQ_EEEiEEEiEEENS5_IJNS5_IJNS5_IJSG_ST_NSA_ILi2048EEEEEENSA_ILi8192EEEEEENS5_IJNS5_IJSC_NSA_ILi1024EEENSA_ILi32EEEEEElEEElEEEEEEEESI_NS5_IJlSC_lEEENS4_8TiledMMAINS4_8MMA_AtomIJNS4_4SM904GMMA6SPARSE27GMMA_64x128x32_F32F16F16_SSILNS1C_5MajorE0ELS1F_0ELNS1C_7ScaleInE1ELS1G_1ELNS1C_9SparseSelE0EEEEEENSJ_ISD_NS5_IJSC_NSA_ILi0EEES1K_EEEEENS5_IJNS4_10UnderscoreES1N_S1N_EEEEENS4_13SM90_TMA_LOADENS4_14ComposedLayoutINS4_7SwizzleILi3ELi4ELi3EEENS4_25smem_sparse_ptr_flag_bitsILi2ELi16EEENSJ_INS5_IJNS5_IJSC_SP_EEENS5_IJSB_NSA_ILi64EEEEEEEEENS5_IJNS5_IJS1K_SG_EEESM_EEEEEEEvNS4_8identityENS4_23SM90_TMA_LOAD_MULTICASTENS1R_IS1T_NS4_18smem_ptr_flag_bitsILi16EEENSJ_INS5_IJSP_S1X_EEENS5_IJS1X_SC_EEEEEEEvS24_EENS_8epilogue10collective6detail29Sm90TmaWarpSpecializedAdapterINS2E_15DefaultEpilogueIfNS5_IJSC_llEEES2I_NS2D_6thread17LinearCombinationIfLi1EffLNS2J_9ScaleType4KindE0ELNS_15FloatRoundStyleE2EfEENS1_15EpilogueDefaultEEEEEvvEEEEvNT_6ParamsE,"ax",@progbits
	.align	128
.text._ZN7cutlass13device_kernelINS_4gemm6kernel13GemmUniversalIN4cute5tupleIJiiiiEEENS1_10collective13CollectiveMmaINS1_40MainloopSm90TmaGmmaWarpSpecializedSparseILi4ENS5_IJNS4_1CILi2EEENSA_ILi1EEESC_EEENS1_35KernelTmaWarpSpecializedCooperativeEEENS5_IJNSA_ILi128EEESG_SG_EEENS_6half_tENS5_IJNS4_6LayoutINS5_IJiNS5_IJSB_iEEEiEEENS5_IJlNS5_IJSC_SB_EEElEEEEENSJ_INS5_IJNS5_IJNS5_IJNSA_ILi8EEESB_NSA_ILi4EEEEEEiEEENS5_IJNS5_IJNSA_ILi16EEESB_SQ_EEEiEEEiEEENS5_IJNS5_IJNS5_IJSG_ST_NSA_ILi2048EEEEEENSA_ILi8192EEEEEENS5_IJNS5_IJSC_NSA_ILi1024EEENSA_ILi32EEEEEElEEElEEEEEEEESI_NS5_IJlSC_lEEENS4_8TiledMMAINS4_8MMA_AtomIJNS4_4SM904GMMA6SPARSE27GMMA_64x128x32_F32F16F16_SSILNS1C_5MajorE0ELS1F_0ELNS1C_7ScaleInE1ELS1G_1ELNS1C_9SparseSelE0EEEEEENSJ_ISD_NS5_IJSC_NSA_ILi0EEES1K_EEEEENS5_IJNS4_10UnderscoreES1N_S1N_EEEEENS4_13SM90_TMA_LOADENS4_14ComposedLayoutINS4_7SwizzleILi3ELi4ELi3EEENS4_25smem_sparse_ptr_flag_bitsILi2ELi16EEENSJ_INS5_IJNS5_IJSC_SP_EEENS5_IJSB_NSA_ILi64EEEEEEEEENS5_IJNS5_IJS1K_SG_EEESM_EEEEEEEvNS4_8identityENS4_23SM90_TMA_LOAD_MULTICASTENS1R_IS1T_NS4_18smem_ptr_flag_bitsILi16EEENSJ_INS5_IJSP_S1X_EEENS5_IJS1X_SC_EEEEEEEvS24_EENS_8epilogue10collective6detail29Sm90TmaWarpSpecializedAdapterINS2E_15DefaultEpilogueIfNS5_IJSC_llEEES2I_NS2D_6thread17LinearCombinationIfLi1EffLNS2J_9ScaleType4KindE0ELNS_15FloatRoundStyleE2EfEENS1_15EpilogueDefaultEEEEEvvEEEEvNT_6ParamsE:
        .type           _ZN7cutlass13device_kernelINS_4gemm6kernel13GemmUniversalIN4cute5tupleIJiiiiEEENS1_10collective13CollectiveMmaINS1_40MainloopSm90TmaGmmaWarpSpecializedSparseILi4ENS5_IJNS4_1CILi2EEENSA_ILi1EEESC_EEENS1_35KernelTmaWarpSpecializedCooperativeEEENS5_IJNSA_ILi128EEESG_SG_EEENS_6half_tENS5_IJNS4_6LayoutINS5_IJiNS5_IJSB_iEEEiEEENS5_IJlNS5_IJSC_SB_EEElEEEEENSJ_INS5_IJNS5_IJNS5_IJNSA_ILi8EEESB_NSA_ILi4EEEEEEiEEENS5_IJNS5_IJNSA_ILi16EEESB_SQ_EEEiEEEiEEENS5_IJNS5_IJNS5_IJSG_ST_NSA_ILi2048EEEEEENSA_ILi8192EEEEEENS5_IJNS5_IJSC_NSA_ILi1024EEENSA_ILi32EEEEEElEEElEEEEEEEESI_NS5_IJlSC_lEEENS4_8TiledMMAINS4_8MMA_AtomIJNS4_4SM904GMMA6SPARSE27GMMA_64x128x32_F32F16F16_SSILNS1C_5MajorE0ELS1F_0ELNS1C_7ScaleInE1ELS1G_1ELNS1C_9SparseSelE0EEEEEENSJ_ISD_NS5_IJSC_NSA_ILi0EEES1K_EEEEENS5_IJNS4_10UnderscoreES1N_S1N_EEEEENS4_13SM90_TMA_LOADENS4_14ComposedLayoutINS4_7SwizzleILi3ELi4ELi3EEENS4_25smem_sparse_ptr_flag_bitsILi2ELi16EEENSJ_INS5_IJNS5_IJSC_SP_EEENS5_IJSB_NSA_ILi64EEEEEEEEENS5_IJNS5_IJS1K_SG_EEESM_EEEEEEEvNS4_8identityENS4_23SM90_TMA_LOAD_MULTICASTENS1R_IS1T_NS4_18smem_ptr_flag_bitsILi16EEENSJ_INS5_IJSP_S1X_EEENS5_IJS1X_SC_EEEEEEEvS24_EENS_8epilogue10collective6detail29Sm90TmaWarpSpecializedAdapterINS2E_15DefaultEpilogueIfNS5_IJSC_llEEES2I_NS2D_6thread17LinearCombinationIfLi1EffLNS2J_9ScaleType4KindE0ELNS_15FloatRoundStyleE2EfEENS1_15EpilogueDefaultEEEEEvvEEEEvNT_6ParamsE,@function
        .size           _ZN7cutlass13device_kernelINS_4gemm6kernel13GemmUniversalIN4cute5tupleIJiiiiEEENS1_10collective13CollectiveMmaINS1_40MainloopSm90TmaGmmaWarpSpecializedSparseILi4ENS5_IJNS4_1CILi2EEENSA_ILi1EEESC_EEENS1_35KernelTmaWarpSpecializedCooperativeEEENS5_IJNSA_ILi128EEESG_SG_EEENS_6half_tENS5_IJNS4_6LayoutINS5_IJiNS5_IJSB_iEEEiEEENS5_IJlNS5_IJSC_SB_EEElEEEEENSJ_INS5_IJNS5_IJNS5_IJNSA_ILi8EEESB_NSA_ILi4EEEEEEiEEENS5_IJNS5_IJNSA_ILi16EEESB_SQ_EEEiEEEiEEENS5_IJNS5_IJNS5_IJSG_ST_NSA_ILi2048EEEEEENSA_ILi8192EEEEEENS5_IJNS5_IJSC_NSA_ILi1024EEENSA_ILi32EEEEEElEEElEEEEEEEESI_NS5_IJlSC_lEEENS4_8TiledMMAINS4_8MMA_AtomIJNS4_4SM904GMMA6SPARSE27GMMA_64x128x32_F32F16F16_SSILNS1C_5MajorE0ELS1F_0ELNS1C_7ScaleInE1ELS1G_1ELNS1C_9SparseSelE0EEEEEENSJ_ISD_NS5_IJSC_NSA_ILi0EEES1K_EEEEENS5_IJNS4_10UnderscoreES1N_S1N_EEEEENS4_13SM90_TMA_LOADENS4_14ComposedLayoutINS4_7SwizzleILi3ELi4ELi3EEENS4_25smem_sparse_ptr_flag_bitsILi2ELi16EEENSJ_INS5_IJNS5_IJSC_SP_EEENS5_IJSB_NSA_ILi64EEEEEEEEENS5_IJNS5_IJS1K_SG_EEESM_EEEEEEEvNS4_8identityENS4_23SM90_TMA_LOAD_MULTICASTENS1R_IS1T_NS4_18smem_ptr_flag_bitsILi16EEENSJ_INS5_IJSP_S1X_EEENS5_IJS1X_SC_EEEEEEEvS24_EENS_8epilogue10collective6detail29Sm90TmaWarpSpecializedAdapterINS2E_15DefaultEpilogueIfNS5_IJSC_llEEES2I_NS2D_6thread17LinearCombinationIfLi1EffLNS2J_9ScaleType4KindE0ELNS_15FloatRoundStyleE2EfEENS1_15EpilogueDefaultEEEEEvvEEEEvNT_6ParamsE,(.L_x_192 - _ZN7cutlass13device_kernelINS_4gemm6kernel13GemmUniversalIN4cute5tupleIJiiiiEEENS1_10collective13CollectiveMmaINS1_40MainloopSm90TmaGmmaWarpSpecializedSparseILi4ENS5_IJNS4_1CILi2EEENSA_ILi1EEESC_EEENS1_35KernelTmaWarpSpecializedCooperativeEEENS5_IJNSA_ILi128EEESG_SG_EEENS_6half_tENS5_IJNS4_6LayoutINS5_IJiNS5_IJSB_iEEEiEEENS5_IJlNS5_IJSC_SB_EEElEEEEENSJ_INS5_IJNS5_IJNS5_IJNSA_ILi8EEESB_NSA_ILi4EEEEEEiEEENS5_IJNS5_IJNSA_ILi16EEESB_SQ_EEEiEEEiEEENS5_IJNS5_IJNS5_IJSG_ST_NSA_ILi2048EEEEEENSA_ILi8192EEEEEENS5_IJNS5_IJSC_NSA_ILi1024EEENSA_ILi32EEEEEElEEElEEEEEEEESI_NS5_IJlSC_lEEENS4_8TiledMMAINS4_8MMA_AtomIJNS4_4SM904GMMA6SPARSE27GMMA_64x128x32_F32F16F16_SSILNS1C_5MajorE0ELS1F_0ELNS1C_7ScaleInE1ELS1G_1ELNS1C_9SparseSelE0EEEEEENSJ_ISD_NS5_IJSC_NSA_ILi0EEES1K_EEEEENS5_IJNS4_10UnderscoreES1N_S1N_EEEEENS4_13SM90_TMA_LOADENS4_14ComposedLayoutINS4_7SwizzleILi3ELi4ELi3EEENS4_25smem_sparse_ptr_flag_bitsILi2ELi16EEENSJ_INS5_IJNS5_IJSC_SP_EEENS5_IJSB_NSA_ILi64EEEEEEEEENS5_IJNS5_IJS1K_SG_EEESM_EEEEEEEvNS4_8identityENS4_23SM90_TMA_LOAD_MULTICASTENS1R_IS1T_NS4_18smem_ptr_flag_bitsILi16EEENSJ_INS5_IJSP_S1X_EEENS5_IJS1X_SC_EEEEEEEvS24_EENS_8epilogue10collective6detail29Sm90TmaWarpSpecializedAdapterINS2E_15DefaultEpilogueIfNS5_IJSC_llEEES2I_NS2D_6thread17LinearCombinationIfLi1EffLNS2J_9ScaleType4KindE0ELNS_15FloatRoundStyleE2EfEENS1_15EpilogueDefaultEEEEEvvEEEEvNT_6ParamsE)
        .other          _ZN7cutlass13device_kernelINS_4gemm6kernel13GemmUniversalIN4cute5tupleIJiiiiEEENS1_10collective13CollectiveMmaINS1_40MainloopSm90TmaGmmaWarpSpecializedSparseILi4ENS5_IJNS4_1CILi2EEENSA_ILi1EEESC_EEENS1_35KernelTmaWarpSpecializedCooperativeEEENS5_IJNSA_ILi128EEESG_SG_EEENS_6half_tENS5_IJNS4_6LayoutINS5_IJiNS5_IJSB_iEEEiEEENS5_IJlNS5_IJSC_SB_EEElEEEEENSJ_INS5_IJNS5_IJNS5_IJNSA_ILi8EEESB_NSA_ILi4EEEEEEiEEENS5_IJNS5_IJNSA_ILi16EEESB_SQ_EEEiEEEiEEENS5_IJNS5_IJNS5_IJSG_ST_NSA_ILi2048EEEEEENSA_ILi8192EEEEEENS5_IJNS5_IJSC_NSA_ILi1024EEENSA_ILi32EEEEEElEEElEEEEEEEESI_NS5_IJlSC_lEEENS4_8TiledMMAINS4_8MMA_AtomIJNS4_4SM904GMMA6SPARSE27GMMA_64x128x32_F32F16F16_SSILNS1C_5MajorE0ELS1F_0ELNS1C_7ScaleInE1ELS1G_1ELNS1C_9SparseSelE0EEEEEENSJ_ISD_NS5_IJSC_NSA_ILi0EEES1K_EEEEENS5_IJNS4_10UnderscoreES1N_S1N_EEEEENS4_13SM90_TMA_LOADENS4_14ComposedLayoutINS4_7SwizzleILi3ELi4ELi3EEENS4_25smem_sparse_ptr_flag_bitsILi2ELi16EEENSJ_INS5_IJNS5_IJSC_SP_EEENS5_IJSB_NSA_ILi64EEEEEEEEENS5_IJNS5_IJS1K_SG_EEESM_EEEEEEEvNS4_8identityENS4_23SM90_TMA_LOAD_MULTICASTENS1R_IS1T_NS4_18smem_ptr_flag_bitsILi16EEENSJ_INS5_IJSP_S1X_EEENS5_IJS1X_SC_EEEEEEEvS24_EENS_8epilogue10collective6detail29Sm90TmaWarpSpecializedAdapterINS2E_15DefaultEpilogueIfNS5_IJSC_llEEES2I_NS2D_6thread17LinearCombinationIfLi1EffLNS2J_9ScaleType4KindE0ELNS_15FloatRoundStyleE2EfEENS1_15EpilogueDefaultEEEEEvvEEEEvNT_6ParamsE,@"STO_CUDA_ENTRY STV_DEFAULT"
_ZN7cutlass13device_kernelINS_4gemm6kernel13GemmUniversalIN4cute5tupleIJiiiiEEENS1_10collective13CollectiveMmaINS1_40MainloopSm90TmaGmmaWarpSpecializedSparseILi4ENS5_IJNS4_1CILi2EEENSA_ILi1EEESC_EEENS1_35KernelTmaWarpSpecializedCooperativeEEENS5_IJNSA_ILi128EEESG_SG_EEENS_6half_tENS5_IJNS4_6LayoutINS5_IJiNS5_IJSB_iEEEiEEENS5_IJlNS5_IJSC_SB_EEElEEEEENSJ_INS5_IJNS5_IJNS5_IJNSA_ILi8EEESB_NSA_ILi4EEEEEEiEEENS5_IJNS5_IJNSA_ILi16EEESB_SQ_EEEiEEEiEEENS5_IJNS5_IJNS5_IJSG_ST_NSA_ILi2048EEEEEENSA_ILi8192EEEEEENS5_IJNS5_IJSC_NSA_ILi1024EEENSA_ILi32EEEEEElEEElEEEEEEEESI_NS5_IJlSC_lEEENS4_8TiledMMAINS4_8MMA_AtomIJNS4_4SM904GMMA6SPARSE27GMMA_64x128x32_F32F16F16_SSILNS1C_5MajorE0ELS1F_0ELNS1C_7ScaleInE1ELS1G_1ELNS1C_9SparseSelE0EEEEEENSJ_ISD_NS5_IJSC_NSA_ILi0EEES1K_EEEEENS5_IJNS4_10UnderscoreES1N_S1N_EEEEENS4_13SM90_TMA_LOADENS4_14ComposedLayoutINS4_7SwizzleILi3ELi4ELi3EEENS4_25smem_sparse_ptr_flag_bitsILi2ELi16EEENSJ_INS5_IJNS5_IJSC_SP_EEENS5_IJSB_NSA_ILi64EEEEEEEEENS5_IJNS5_IJS1K_SG_EEESM_EEEEEEEvNS4_8identityENS4_23SM90_TMA_LOAD_MULTICASTENS1R_IS1T_NS4_18smem_ptr_flag_bitsILi16EEENSJ_INS5_IJSP_S1X_EEENS5_IJS1X_SC_EEEEEEEvS24_EENS_8epilogue10collective6detail29Sm90TmaWarpSpecializedAdapterINS2E_15DefaultEpilogueIfNS5_IJSC_llEEES2I_NS2D_6thread17LinearCombinationIfLi1EffLNS2J_9ScaleType4KindE0ELNS_15FloatRoundStyleE2EfEENS1_15EpilogueDefaultEEEEEvvEEEEvNT_6ParamsE:
[----:B------:R-:W-:Y:S01]  /*0000*/  LDC R1, c[0x0][0x28] ;  /* 0x00000a00ff017b82 */ /* 0x000fe20000000800 */
[----:B------:R-:W0:Y:S01]  /*0010*/  S2R R21, SR_TID.X ;  /* 0x0000000000157919 */ /* 0x000e220000002100 */
[----:B------:R-:W-:Y:S01]  /*0020*/  ELECT P0, URZ, PT ;  /* 0x00000000003f782f */ /* 0x000fe20003800000 */
[----:B------:R-:W-:Y:S01]  /*0030*/  BSSY B0, `(.L_x_0) ;  /* 0x0000012000007945 */ /* 0x000fe20003800000 */
[--C-:B0-----:R-:W-:Y:S02]  /*0040*/  SHF.R.U32.HI R0, RZ, 0x5, R21.reuse ;  /* 0x00000005ff007819 */ /* 0x101fe40000011615 */
[----:B------:R-:W-:-:S03]  /*0050*/  SHF.R.U32.HI R12, RZ, 0x7, R21 ;  /* 0x00000007ff0c7819 */ /* 0x000fc60000011615 */
[----:B------:R-:W0:Y:S04]  /*0060*/  SHFL.IDX PT, R7, R0, RZ, 0x1f ;  /* 0x00001fff00077589 */ /* 0x000e2800000e0000 */
[----:B------:R1:W2:Y:S01]  /*0070*/  SHFL.IDX PT, R2, R12, RZ, 0x1f ;  /* 0x00001fff0c027589 */ /* 0x0002a200000e0000 */
[----:B0-----:R-:W-:-:S13]  /*0080*/  ISETP.NE.OR P0, PT, R7, RZ, !P0 ;  /* 0x000000ff0700720c */ /* 0x001fda0004705670 */
[----:B-12---:R-:W-:Y:S05]  /*0090*/  @P0 BRA `(.L_x_1) ;  /* 0x00000000002c0947 */ /* 0x006fea0003800000 */
[----:B------:R-:W-:Y:S02]  /*00a0*/  ULDC.64 UR4, c[0x0][0x198] ;  /* 0x0000660000047ab9 */ /* 0x000fe40000000a00 */
[----:B------:R-:W-:Y:S02]  /*00b0*/  UIADD3 UR6, UP0, UR4, 0xf0, URZ ;  /* 0x000000f004067890 */ /* 0x000fe4000ff1e03f */
[----:B------:R-:W-:Y:S02]  /*00c0*/  UIADD3 UR8, UP1, UR4, 0x1f0, URZ ;  /* 0x000001f004087890 */ /* 0x000fe4000ff3e03f */
[----:B------:R-:W-:Y:S02]  /*00d0*/  UIADD3 UR4, UP2, UR4, 0x2f0, URZ ;  /* 0x000002f004047890 */ /* 0x000fe4000ff5e03f */
[----:B------:R-:W-:Y:S02]  /*00e0*/  UIADD3.X UR7, URZ, UR5, URZ, UP0, !UPT ;  /* 0x000000053f077290 */ /* 0x000fe400087fe43f */
[----:B------:R-:W-:-:S02]  /*00f0*/  UIADD3.X UR9, URZ, UR5, URZ, UP1, !UPT ;  /* 0x000000053f097290 */ /* 0x000fc40008ffe43f */
[----:B------:R-:W-:-:S05]  /*0100*/  UIADD3.X UR5, URZ, UR5, URZ, UP2, !UPT ;  /* 0x000000053f057290 */ /* 0x000fca00097fe43f */
[----:B------:R0:W-:Y:S02]  /*0110*/  UTMACCTL.PF [UR6] ;  /* 0x00000000060079b9 */ /* 0x0001e40008040000 */
[----:B------:R0:W-:Y:S02]  /*0120*/  UTMACCTL.PF [UR8] ;  /* 0x00000000080079b9 */ /* 0x0001e40008040000 */
[----:B------:R0:W-:Y:S02]  /*0130*/  UTMACCTL.PF [UR4] ;  /* 0x00000000040079b9 */ /* 0x0001e40008040000 */
[----:B0-----:R-:W-:Y:S01]  /*0140*/  NOP ;  /* 0x0000000000007918 */ /* 0x001fe20000000000 */
.L_x_1:
[----:B------:R-:W-:Y:S05]  /*0150*/  BSYNC B0 ;  /* 0x0000000000007941 */ /* 0x000fea0003800000 */
.L_x_0:
[----:B------:R-:W0:Y:S02]  /*0160*/  SHFL.IDX PT, R3, R0, RZ, 0x1f ;  /* 0x00001fff00037589 */ /* 0x000e2400000e0000 */
[----:B0-----:R-:W-:-:S13]  /*0170*/  ISETP.NE.AND P0, PT, R3, RZ, PT ;  /* 0x000000ff0300720c */ /* 0x001fda0003f05270 */
[----:B------:R-:W-:Y:S05]  /*0180*/  @P0 BRA `(.L_x_2) ;  /* 0x0000000000580947 */ /* 0x000fea0003800000 */
[----:B------:R-:W0:Y:S01]  /*0190*/  S2UR UR8, SR_CgaCtaId ;  /* 0x00000000000879c3 */ /* 0x000e220000008800 */
[----:B------:R-:W-:Y:S01]  /*01a0*/  UMOV UR4, 0x400 ;  /* 0x0000040000047882 */ /* 0x000fe20000000000 */
[----:B------:R-:W-:Y:S01]  /*01b0*/  UMOV UR5, 0x1 ;  /* 0x0000000100057882 */ /* 0x000fe20000000000 */
[----:B------:R-:W-:Y:S01]  /*01c0*/  UMOV UR6, 0x4 ;  /* 0x0000000400067882 */ /* 0x000fe20000000000 */
[----:B------:R-:W-:Y:S01]  /*01d0*/  ELECT P0, URZ, PT ;  /* 0x00000000003f782f */ /* 0x000fe20003800000 */
[----:B------:R-:W-:-:S04]  /*01e0*/  UIADD3 UR6, -UR6, 0x100000, URZ ;  /* 0x0010000006067890 */ /* 0x000fc8000fffe13f */
[----:B------:R-:W-:Y:S02]  /*01f0*/  USHF.L.U32 UR7, UR6, 0xb, URZ ;  /* 0x0000000b06077899 */ /* 0x000fe4000800063f */
[----:B------:R-:W-:Y:S02]  /*0200*/  USHF.L.U32 UR6, UR6, 0x1, URZ ;  /* 0x0000000106067899 */ /* 0x000fe4000800063f */
[----:B0-----:R-:W-:Y:S02]  /*0210*/  ULEA UR8, UR8, UR4, 0x18 ;  /* 0x0000000408087291 */ /* 0x001fe4000f8ec03f */
[----:B------:R-:W-:-:S04]  /*0220*/  UIADD3 UR4, -UR5, 0x100000, URZ ;  /* 0x0010000005047890 */ /* 0x000fc8000fffe13f */
[----:B------:R-:W-:Y:S02]  /*0230*/  USHF.L.U32 UR5, UR4, 0xb, URZ ;  /* 0x0000000b04057899 */ /* 0x000fe4000800063f */
[----:B------:R-:W-:Y:S01]  /*0240*/  USHF.L.U32 UR4, UR4, 0x1, URZ ;  /* 0x0000000104047899 */ /* 0x000fe2000800063f */
[----:B------:R-:W0:Y:S11]  /*0250*/  FENCE.VIEW.ASYNC.S ;  /* 0x00000000000073c6 */ /* 0x000e360000000000 */
[----:B0-----:R0:W1:Y:S01]  /*0260*/  SYNCS.EXCH.64 URZ, [UR8], UR4 ;  /* 0x00000004083f75b2 */ /* 0x0010620008000100 */
[----:B------:R0:W2:Y:S01]  /*0270*/  SYNCS.EXCH.64 URZ, [UR8+0x20], UR6 ;  /* 0x00002006083f75b2 */ /* 0x0000a20008000100 */
[----:B------:R0:W3:Y:S01]  /*0280*/  SYNCS.EXCH.64 URZ, [UR8+0x8], UR4 ;  /* 0x00000804083f75b2 */ /* 0x0000e20008000100 */
[----:B------:R0:W4:Y:S01]  /*0290*/  SYNCS.EXCH.64 URZ, [UR8+0x28], UR6 ;  /* 0x00002806083f75b2 */ /* 0x0001220008000100 */
[----:B------:R0:W0:Y:S01]  /*02a0*/  SYNCS.EXCH.64 URZ, [UR8+0x10], UR4 ;  /* 0x00001004083f75b2 */ /* 0x0000220008000100 */
[----:B------:R0:W0:Y:S01]  /*02b0*/  SYNCS.EXCH.64 URZ, [UR8+0x30], UR6 ;  /* 0x00003006083f75b2 */ /* 0x0000220008000100 */
[----:B------:R0:W0:Y:S01]  /*02c0*/  SYNCS.EXCH.64 URZ, [UR8+0x18], UR4 ;  /* 0x00001804083f75b2 */ /* 0x0000220008000100 */
[----:B------:R0:W0:Y:S01]  /*02d0*/  SYNCS.EXCH.64 URZ, [UR8+0x38], UR6 ;  /* 0x00003806083f75b2 */ /* 0x0000220008000100 */
[----:B------:R-:W-:Y:S01]  /*02e0*/  NOP ;  /* 0x0000000000007918 */ /* 0x000fe20000000000 */
.L_x_2:
[----:B0-----:R-:W0:Y:S01]  /*02f0*/  S2UR UR8, SR_CTAID.X ;  /* 0x00000000000879c3 */ /* 0x001e220000002500 */
[----:B------:R-:W-:Y:S01]  /*0300*/  SHF.R.S32.HI R4, RZ, 0x1f, R21 ;  /* 0x0000001fff047819 */ /* 0x000fe20000011415 */
[----:B------:R-:W5:Y:S01]  /*0310*/  SHFL.IDX PT, R0, R0, RZ, 0x1f ;  /* 0x00001fff00007589 */ /* 0x000f6200000e0000 */
[----:B------:R-:W-:Y:S01]  /*0320*/  ELECT P0, URZ, PT ;  /* 0x00000000003f782f */ /* 0x000fe20003800000 */
[----:B------:R-:W-:Y:S01]  /*0330*/  VIADD R18, R2, 0xffffffff ;  /* 0xffffffff02127836 */ /* 0x000fe20000000000 */
[----:B------:R-:W-:Y:S01]  /*0340*/  LEA.HI R4, R4, R21, RZ, 0x7 ;  /* 0x0000001504047211 */ /* 0x000fe200078f38ff */
[----:B------:R-:W1:Y:S01]  /*0350*/  S2R R10, SR_CTAID.Y ;  /* 0x00000000000a7919 */ /* 0x000e620000002600 */
[----:B------:R-:W-:Y:S01]  /*0360*/  ULDC UR4, c[0x0][0x150] ;  /* 0x0000540000047ab9 */ /* 0x000fe20000000800 */
[----:B------:R-:W2:Y:S01]  /*0370*/  LDC R9, c[0x0][0x144] ;  /* 0x00005100ff097b82 */ /* 0x000ea20000000800 */
[----:B------:R-:W-:Y:S01]  /*0380*/  LOP3.LUT R4, R4, 0xffffff80, RZ, 0xc0, !PT ;  /* 0xffffff8004047812 */ /* 0x000fe200078ec0ff */
[----:B------:R-:W-:Y:S01]  /*0390*/  NOP ;  /* 0x0000000000007918 */ /* 0x000fe20000000000 */
[----:B------:R-:W-:Y:S01]  /*03a0*/  NOP ;  /* 0x0000000000007918 */ /* 0x000fe20000000000 */
[----:B------:R-:W-:-:S02]  /*03b0*/  ISETP.GE.U32.AND P5, PT, R18, 0x2, PT ;  /* 0x000000021200780c */ /* 0x000fc40003fa6070 */
[----:B------:R-:W-:Y:S01]  /*03c0*/  IMAD.IADD R4, R21, 0x1, -R4 ;  /* 0x0000000115047824 */ /* 0x000fe200078e0a04 */
[----:B------:R-:W-:Y:S01]  /*03d0*/  ISETP.NE.AND P2, PT, R2, RZ, PT ;  /* 0x000000ff0200720c */ /* 0x000fe20003f45270 */
[----:B------:R-:W3:Y:S03]  /*03e0*/  LDC R14, c[0x0][0x140] ;  /* 0x00005000ff0e7b82 */ /* 0x000ee60000000800 */
[----:B------:R-:W-:Y:S02]  /*03f0*/  SHF.R.S32.HI R5, RZ, 0x1f, R4 ;  /* 0x0000001fff057819 */ /* 0x000fe40000011404 */
[----:B------:R-:W-:Y:S02]  /*0400*/  LOP3.LUT P6, RZ, R4, 0x7, RZ, 0xc0, !PT ;  /* 0x0000000704ff7812 */ /* 0x000fe400078cc0ff */
[----:B------:R-:W-:Y:S01]  /*0410*/  LEA.HI R5, R5, R4, RZ, 0x3 ;  /* 0x0000000405057211 */ /* 0x000fe200078f18ff */
[----:B------:R-:W4:Y:S01]  /*0420*/  LDC R13, c[0x0][0x148] ;  /* 0x00005200ff0d7b82 */ /* 0x000f220000000800 */
[----:B0-----:R-:W-:-:S02]  /*0430*/  I2FP.F32.U32 R6, UR8 ;  /* 0x0000000800067c45 */ /* 0x001fc40008201000 */
[----:B-----5:R-:W-:Y:S02]  /*0440*/  ISETP.NE.OR P0, PT, R0, RZ, !P0 ;  /* 0x000000ff0000720c */ /* 0x020fe40004705670 */
[--C-:B------:R-:W-:Y:S01]  /*0450*/  SHF.R.S32.HI R0, RZ, 0x3, R5.reuse ;  /* 0x00000003ff007819 */ /* 0x100fe20000011405 */
[----:B------:R-:W-:Y:S01]  /*0460*/  FMUL R8, R6, UR4 ;  /* 0x0000000406087c20 */ /* 0x000fe20008400000 */
[----:B------:R-:W-:Y:S01]  /*0470*/  SHF.R.S32.HI R5, RZ, 0x1f, R5 ;  /* 0x0000001fff057819 */ /* 0x000fe20000011405 */
[----:B------:R-:W-:Y:S01]  /*0480*/  ULDC UR4, c[0x0][0x154] ;  /* 0x0000550000047ab9 */ /* 0x000fe20000000800 */
[----:B------:R-:W-:Y:S02]  /*0490*/  SHF.R.S32.HI R6, RZ, 0x1f, R3 ;  /* 0x0000001fff067819 */ /* 0x000fe40000011403 */
[----:B------:R-:W-:Y:S01]  /*04a0*/  LEA.HI R5, R5, R0, RZ, 0x2 ;  /* 0x0000000005057211 */ /* 0x000fe200078f10ff */
[----:B------:R-:W0:Y:S01]  /*04b0*/  F2I.U32.TRUNC.NTZ R8, R8 ;  /* 0x0000000800087305 */ /* 0x000e22000020f000 */
[----:B------:R-:W-:-:S02]  /*04c0*/  LEA.HI R6, R6, R3, RZ, 0x2 ;  /* 0x0000000306067211 */ /* 0x000fc400078f10ff */
[----:B------:R-:W-:Y:S01]  /*04d0*/  LOP3.LUT R5, R5, 0xfffffffc, RZ, 0xc0, !PT ;  /* 0xfffffffc05057812 */ /* 0x000fe200078ec0ff */
[----:B------:R-:W-:Y:S01]  /*04e0*/  VOTEU.ALL UP0, P0 ;  /* 0x00000000003f7886 */ /* 0x000fe20000000000 */
[----:B------:R-:W-:Y:S01]  /*04f0*/  LOP3.LUT R6, R6, 0x3ffffffc, RZ, 0xc0, !PT ;  /* 0x3ffffffc06067812 */ /* 0x000fe200078ec0ff */
[----:B------:R-:W-:Y:S01]  /*0500*/  VOTEU.ALL UP1, P0 ;  /* 0x00000000003f7886 */ /* 0x000fe20000020000 */
[----:B---3--:R-:W-:Y:S01]  /*0510*/  ISETP.EQ.U32.AND P1, PT, R14, 0x1, PT ;  /* 0x000000010e00780c */ /* 0x008fe20003f22070 */
[----:B------:R-:W-:Y:S01]  /*0520*/  IMAD.IADD R5, R0, 0x1, -R5 ;  /* 0x0000000100057824 */ /* 0x000fe200078e0a05 */
[----:B------:R-:W3:Y:S01]  /*0530*/  @!UP0 S2UR UR7, SR_CgaCtaId ;  /* 0x00000000000789c3 */ /* 0x000ee20000008800 */
[----:B------:R-:W-:Y:S01]  /*0540*/  IMAD.IADD R6, R3, 0x1, -R6 ;  /* 0x0000000103067824 */ /* 0x000fe200078e0a06 */
[----:B------:R-:W-:Y:S01]  /*0550*/  SHF.R.S32.HI R0, RZ, 0x1f, R7 ;  /* 0x0000001fff007819 */ /* 0x000fe20000011407 */
[----:B------:R-:W-:Y:S02]  /*0560*/  @!UP0 UMOV UR6, 0x400 ;  /* 0x0000040000068882 */ /* 0x000fe40000000000 */
[----:B------:R-:W-:Y:S01]  /*0570*/  IMAD R6, R6, 0x4, R5 ;  /* 0x0000000406067824 */ /* 0x000fe200078e0205 */
[----:B-1----:R-:W-:Y:S01]  /*0580*/  I2FP.F32.U32 R5, R10 ;  /* 0x0000000a00057245 */ /* 0x002fe20000201000 */
[----:B0-----:R-:W-:Y:S01]  /*0590*/  IMAD.MOV R8, RZ, RZ, -R8 ;  /* 0x000000ffff087224 */ /* 0x001fe200078e0a08 */
[----:B------:R-:W-:-:S02]  /*05a0*/  LEA.HI R0, R0, R7, RZ, 0x2 ;  /* 0x0000000700007211 */ /* 0x000fc400078f10ff */
[----:B------:R-:W-:Y:S01]  /*05b0*/  LEA.HI R3, R6, R6, RZ, 0x1 ;  /* 0x0000000606037211 */ /* 0x000fe200078f08ff */
[----:B------:R-:W-:Y:S01]  /*05c0*/  FMUL R5, R5, UR4 ;  /* 0x0000000405057c20 */ /* 0x000fe20008400000 */
[----:B--2---:R-:W-:Y:S01]  /*05d0*/  IMAD R9, R9, R8, UR8 ;  /* 0x0000000809097e24 */ /* 0x004fe2000f8e0208 */
[----:B------:R-:W-:Y:S01]  /*05e0*/  LOP3.LUT R0, R0, 0xfffffffc, RZ, 0xc0, !PT ;  /* 0xfffffffc00007812 */ /* 0x000fe200078ec0ff */
[----:B------:R-:W-:Y:S01]  /*05f0*/  UMOV UR4, 0x20 ;  /* 0x0000002000047882 */ /* 0x000fe20000000000 */
[----:B------:R-:W-:Y:S01]  /*0600*/  LOP3.LUT R3, R3, 0xfffffffe, RZ, 0xc0, !PT ;  /* 0xfffffffe03037812 */ /* 0x000fe200078ec0ff */
[----:B------:R-:W-:-:S04]  /*0610*/  @!UP0 UIADD3 UR4, -UR4, 0x100000, URZ ;  /* 0x0010000004048890 */ /* 0x000fc8000fffe13f */
[----:B------:R-:W-:Y:S02]  /*0620*/  @!UP0 USHF.L.U32 UR5, UR4, 0xb, URZ ;  /* 0x0000000b04058899 */ /* 0x000fe4000800063f */
[----:B------:R-:W-:Y:S01]  /*0630*/  @!UP0 USHF.L.U32 UR4, UR4, 0x1, URZ ;  /* 0x0000000104048899 */ /* 0x000fe2000800063f */
[----:B------:R-:W0:Y:S01]  /*0640*/  F2I.U32.TRUNC.NTZ R5, R5 ;  /* 0x0000000500057305 */ /* 0x000e22000020f000 */
[----:B------:R-:W-:Y:S02]  /*0650*/  IMAD.IADD R7, R7, 0x1, -R0 ;  /* 0x0000000107077824 */ /* 0x000fe400078e0a00 */
[C---:B------:R-:W-:Y:S02]  /*0660*/  IMAD.IADD R8, R6.reuse, 0x1, -R3 ;  /* 0x0000000106087824 */ /* 0x040fe400078e0a03 */
[----:B------:R-:W-:Y:S01]  /*0670*/  IMAD.SHL.U32 R3, R6, 0x4, RZ ;  /* 0x0000000406037824 */ /* 0x000fe200078e00ff */
[----:B------:R-:W-:Y:S01]  /*0680*/  ISETP.NE.AND P4, PT, R7, 0x3, PT ;  /* 0x000000030700780c */ /* 0x000fe20003f85270 */
[----:B---3--:R-:W-:Y:S01]  /*0690*/  @!UP0 ULEA UR6, UR7, UR6, 0x18 ;  /* 0x0000000607068291 */ /* 0x008fe2000f8ec03f */
[----:B------:R-:W-:Y:S01]  /*06a0*/  ISETP.NE.AND P3, PT, R8, R9, PT ;  /* 0x000000090800720c */ /* 0x000fe20003f65270 */
[----:B------:R-:W-:Y:S01]  /*06b0*/  VOTEU.ALL UP0, P0 ;  /* 0x00000000003f7886 */ /* 0x000fe20000000000 */
[----:B------:R-:W-:-:S02]  /*06c0*/  LOP3.LUT R6, R6, 0xc, R3, 0x78, !PT ;  /* 0x0000000c06067812 */ /* 0x000fc400078e7803 */
[----:B------:R-:W-:Y:S02]  /*06d0*/  ISETP.EQ.OR P0, PT, R7, RZ, !P4 ;  /* 0x000000ff0700720c */ /* 0x000fe40006702670 */
[----:B------:R-:W-:Y:S01]  /*06e0*/  LOP3.LUT R8, R21, 0x7f, RZ, 0xc0, !PT ;  /* 0x0000007f15087812 */ /* 0x000fe200078ec0ff */
[----:B0-----:R-:W-:Y:S01]  /*06f0*/  IMAD.MOV R20, RZ, RZ, -R5 ;  /* 0x000000ffff147224 */ /* 0x001fe200078e0a05 */
[----:B------:R-:W-:Y:S01]  /*0700*/  ISETP.EQ.AND P0, PT, R2, RZ, P0 ;  /* 0x000000ff0200720c */ /* 0x000fe20000702270 */
[----:B------:R-:W-:Y:S02]  /*0710*/  IMAD.MOV.U32 R5, RZ, RZ, 0x1 ;  /* 0x00000001ff057424 */ /* 0x000fe400078e00ff */
[----:B----4-:R-:W-:Y:S01]  /*0720*/  IMAD R3, R13, R20, R10 ;  /* 0x000000140d037224 */ /* 0x010fe200078e020a */
[----:B------:R-:W0:Y:S02]  /*0730*/  FENCE.VIEW.ASYNC.S ;  /* 0x00000000000073c6 */ /* 0x000e240000000000 */
[----:B0-----:R0:W1:Y:S01]  /*0740*/  @!UP0 SYNCS.EXCH.64 URZ, [UR6+0x50], UR4 ;  /* 0x00005004063f85b2 */ /* 0x0010620008000100 */
[----:B------:R-:W-:-:S04]  /*0750*/  @P3 LEA.HI R0, R6, R6, RZ, 0x1 ;  /* 0x0000000606003211 */ /* 0x000fc800078f08ff */
[----:B------:R-:W-:-:S04]  /*0760*/  @P3 SHF.R.S32.HI R0, RZ, 0x1, R0 ;  /* 0x00000001ff003819 */ /* 0x000fc80000011400 */
[----:B------:R-:W-:Y:S02]  /*0770*/  @P3 ISETP.NE.AND P4, PT, R0, R3, PT ;  /* 0x000000030000320c */ /* 0x000fe40003f85270 */
[----:B------:R-:W-:Y:S02]  /*0780*/  SEL R0, RZ, 0x1, !P0 ;  /* 0x00000001ff007807 */ /* 0x000fe40004000000 */
[----:B------:R-:W-:Y:S02]  /*0790*/  ISETP.LT.U32.AND P0, PT, R6, 0x2, !P6 ;  /* 0x000000020600780c */ /* 0x000fe40007701070 */
[----:B------:R-:W-:Y:S01]  /*07a0*/  SEL R0, R0, 0x2, P5 ;  /* 0x0000000200007807 */ /* 0x000fe20002800000 */
[----:B------:R0:W2:Y:S01]  /*07b0*/  @!UP1 SYNCS.EXCH.64 URZ, [UR6+0x58], UR4 ;  /* 0x00005804063f95b2 */ /* 0x0000a20008000100 */
[----:B------:R-:W-:Y:S01]  /*07c0*/  SEL R4, RZ, 0x1, !P0 ;  /* 0x00000001ff047807 */ /* 0x000fe20004000000 */
[----:B------:R-:W-:Y:S01]  /*07d0*/  NOP ;  /* 0x0000000000007918 */ /* 0x000fe20000000000 */
[----:B------:R-:W-:Y:S01]  /*07e0*/  @P3 SEL R5, RZ, 0x1, P4 ;  /* 0x00000001ff053807 */ /* 0x000fe20002000000 */
[----:B------:R-:W-:Y:S06]  /*07f0*/  @!P1 BRA `(.L_x_3) ;  /* 0x0000000000089947 */ /* 0x000fec0003800000 */
[----:B-12---:R-:W-:Y:S01]  /*0800*/  UCGABAR_ARV ;  /* 0x00000000000079c7 */ /* 0x006fe20008000000 */
[----:B------:R-:W-:Y:S05]  /*0810*/  BRA `(.L_x_4) ;  /* 0x0000000000047947 */ /* 0x000fea0003800000 */
.L_x_3:
[----:B-12---:R-:W-:Y:S01]  /*0820*/  NOP ;  /* 0x0000000000007918 */ /* 0x006fe20000000000 */
.L_x_4:
[----:B------:R-:W1:Y:S01]  /*0830*/  LDC R2, c[0x0][0x75c] ;  /* 0x0001d700ff027b82 */ /* 0x000e620000000800 */
[----:B------:R-:W-:Y:S01]  /*0840*/  IMAD.MOV.U32 R3, RZ, RZ, RZ ;  /* 0x000000ffff037224 */ /* 0x000fe200078e00ff */
[----:B-1----:R-:W-:Y:S01]  /*0850*/  ISETP.NE.AND P4, PT, R2, 0x1, PT ;  /* 0x000000010200780c */ /* 0x002fe20003f85270 */
[----:B------:R-:W-:-:S12]  /*0860*/  IMAD.U32 R2, RZ, RZ, UR8 ;  /* 0x00000008ff027e24 */ /* 0x000fd8000f8e00ff */
[----:B------:R-:W1:Y:S01]  /*0870*/  @P4 LDC R17, c[0x0][0x10] ;  /* 0x00000400ff114b82 */ /* 0x000e620000000800 */
[----:B------:R-:W-:Y:S02]  /*0880*/  @P4 IMAD.MOV.U32 R11, RZ, RZ, RZ ;  /* 0x000000ffff0b4224 */ /* 0x000fe400078e00ff */
[----:B------:R-:W-:-:S05]  /*0890*/  @P4 IMAD.MOV.U32 R19, RZ, RZ, RZ ;  /* 0x000000ffff134224 */ /* 0x000fca00078e00ff */
[----:B------:R-:W2:Y:S01]  /*08a0*/  @!P4 LDC R15, c[0x0][0xc] ;  /* 0x00000300ff0fcb82 */ /* 0x000ea20000000800 */
[----:B0-----:R-:W-:Y:S01]  /*08b0*/  ULDC UR4, c[0x0][0xc] ;  /* 0x0000030000047ab9 */ /* 0x001fe20000000800 */
[----:B------:R-:W-:Y:S01]  /*08c0*/  ULDC UR5, c[0x0][0x10] ;  /* 0x0000040000057ab9 */ /* 0x000fe20000000800 */
[----:B------:R-:W-:Y:S01]  /*08d0*/  ULDC UR6, c[0x0][0x14] ;  /* 0x0000050000067ab9 */ /* 0x000fe20000000800 */
[----:B------:R-:W-:-:S04]  /*08e0*/  UIMAD.WIDE.U32 UR4, UR4, UR5, URZ ;  /* 0x00000005040472a5 */ /* 0x000fc8000f8e003f */
[----:B------:R-:W-:Y:S02]  /*08f0*/  UIMAD.WIDE.U32 UR14, UR4, UR6, URZ ;  /* 0x00000006040e72a5 */ /* 0x000fe4000f8e003f */
[----:B------:R-:W-:-:S04]  /*0900*/  UIMAD UR4, UR5, UR6, URZ ;  /* 0x00000006050472a4 */ /* 0x000fc8000f8e023f */
[----:B------:R-:W-:Y:S01]  /*0910*/  UIADD3 UR4, UR15, UR4, URZ ;  /* 0x000000040f047290 */ /* 0x000fe2000fffe03f */
[----:B-1----:R-:W-:-:S04]  /*0920*/  @P4 IMAD.WIDE.U32 R16, R17, UR8, R10 ;  /* 0x0000000811104c25 */ /* 0x002fc8000f8e000a */
[----:B--2---:R-:W-:-:S04]  /*0930*/  @!P4 IMAD.WIDE.U32 R14, R10, R15, R2 ;  /* 0x0000000f0a0ec225 */ /* 0x004fc800078e0002 */
[----:B------:R-:W-:Y:S02]  /*0940*/  @P4 IMAD.MOV.U32 R2, RZ, RZ, R16 ;  /* 0x000000ffff024224 */ /* 0x000fe400078e0010 */
[----:B------:R-:W-:Y:S02]  /*0950*/  @P4 IMAD.IADD R3, R17, 0x1, R19 ;  /* 0x0000000111034824 */ /* 0x000fe400078e0213 */
[----:B------:R-:W-:Y:S02]  /*0960*/  @!P4 IMAD.MOV.U32 R2, RZ, RZ, R14 ;  /* 0x000000ffff02c224 */ /* 0x000fe400078e000e */
[----:B------:R-:W-:Y:S01]  /*0970*/  @!P4 IMAD.MOV.U32 R3, RZ, RZ, R15 ;  /* 0x000000ffff03c224 */ /* 0x000fe200078e000f */
[----:B------:R-:W-:Y:S06]  /*0980*/  @!P1 BRA `(.L_x_5) ;  /* 0x00000000000c9947 */ /* 0x000fec0003800000 */
[----:B------:R-:W-:Y:S01]  /*0990*/  UCGABAR_WAIT ;  /* 0x0000000000007dc7 */ /* 0x000fe20008000000 */
[----:B------:R-:W-:Y:S01]  /*09a0*/  CCTL.IVALL ;  /* 0x00000000ff00798f */ /* 0x000fe20002000000 */
[----:B------:R-:W-:Y:S05]  /*09b0*/  BRA `(.L_x_6) ;  /* 0x0000000000047947 */ /* 0x000fea0003800000 */
.L_x_5:
[----:B------:R-:W-:Y:S06]  /*09c0*/  BAR.SYNC.DEFER_BLOCKING 0x0 ;  /* 0x0000000000007b1d */ /* 0x000fec0000010000 */
.L_x_6:
[----:B------:R-:W-:Y:S05]  /*09d0*/  @!P2 BRA `(.L_x_7) ;  /* 0x000000640000a947 */ /* 0x000fea0003800000 */
[----:B------:R-:W-:-:S13]  /*09e0*/  ISETP.GT.U32.AND P0, PT, R18, 0x1, PT ;  /* 0x000000011200780c */ /* 0x000fda0003f04070 */
[----:B------:R-:W-:Y:S05]  /*09f0*/  @P0 EXIT ;  /* 0x000000000000094d */ /* 0x000fea0003800000 */
[----:B------:R-:W-:Y:S01]  /*0a00*/  ULDC.64 UR6, c[0x0][0x750] ;  /* 0x0001d40000067ab9 */ /* 0x000fe20000000a00 */
[----:B------:R-:W-:Y:S01]  /*0a10*/  PRMT R14, RZ, 0x7610, R14 ;  /* 0x00007610ff0e7816 */ /* 0x000fe2000000000e */
[----:B------:R-:W-:Y:S01]  /*0a20*/  IMAD.MOV.U32 R22, RZ, RZ, -0x1 ;  /* 0xffffffffff167424 */ /* 0x000fe200078e00ff */
[----:B------:R-:W-:Y:S01]  /*0a30*/  ISETP.GE.U32.AND P0, PT, R2, UR6, PT ;  /* 0x0000000602007c0c */ /* 0x000fe2000bf06070 */
[----:B------:R-:W-:Y:S02]  /*0a40*/  IMAD.MOV.U32 R23, RZ, RZ, -0x1 ;  /* 0xffffffffff177424 */ /* 0x000fe400078e00ff */
[----:B------:R-:W-:Y:S01]  /*0a50*/  IMAD.MOV.U32 R89, RZ, RZ, -0x1 ;  /* 0xffffffffff597424 */ /* 0x000fe200078e00ff */
[----:B------:R-:W-:-:S13]  /*0a60*/  ISETP.GE.U32.AND.EX P0, PT, R3, UR7, PT, P0 ;  /* 0x0000000703007c0c */ /* 0x000fda000bf06100 */
[----:B------:R-:W-:Y:S05]  /*0a70*/  @P0 BRA `(.L_x_8) ;  /* 0x0000000400240947 */ /* 0x000fea0003800000 */
[----:B------:R-:W0:Y:S01]  /*0a80*/  LDC.64 R24, c[0x0][0x728] ;  /* 0x0001ca00ff187b82 */ /* 0x000e220000000a00 */
[----:B------:R-:W-:Y:S02]  /*0a90*/  IMAD.MOV.U32 R14, RZ, RZ, R2 ;  /* 0x000000ffff0e7224 */ /* 0x000fe400078e0002 */
[----:B------:R-:W-:-:S05]  /*0aa0*/  IMAD.MOV.U32 R15, RZ, RZ, R3 ;  /* 0x000000ffff0f7224 */ /* 0x000fca00078e0003 */
[----:B------:R-:W1:Y:S08]  /*0ab0*/  LDC R22, c[0x0][0x730] ;  /* 0x0001cc00ff167b82 */ /* 0x000e700000000800 */
[----:B------:R-:W2:Y:S01]  /*0ac0*/  LDC.64 R26, c[0x0][0x720] ;  /* 0x0001c800ff1a7b82 */ /* 0x000ea20000000a00 */
[----:B0-----:R-:W-:-:S04]  /*0ad0*/  ISETP.NE.U32.AND P0, PT, R24, RZ, PT ;  /* 0x000000ff1800720c */ /* 0x001fc80003f05070 */
[----:B------:R-:W-:-:S13]  /*0ae0*/  ISETP.NE.AND.EX P0, PT, R25, RZ, PT, P0 ;  /* 0x000000ff1900720c */ /* 0x000fda0003f05300 */
[----:B-12---:R-:W-:Y:S05]  /*0af0*/  @!P0 BRA `(.L_x_9) ;  /* 0x0000000000288947 */ /* 0x006fea0003800000 */
[----:B------:R-:W0:Y:S02]  /*0b00*/  LDC R7, c[0x0][0x734] ;  /* 0x0001cd00ff077b82 */ /* 0x000e240000000800 */
[----:B0-----:R-:W-:-:S05]  /*0b10*/  IADD3 R7, P0, R2, R7, RZ ;  /* 0x0000000702077210 */ /* 0x001fca0007f1e0ff */
[----:B------:R-:W-:-:S04]  /*0b20*/  IMAD.X R23, RZ, RZ, R3, P0 ;  /* 0x000000ffff177224 */ /* 0x000fc800000e0603 */
[----:B------:R-:W-:-:S04]  /*0b30*/  IMAD.WIDE.U32 R14, R23, R24, RZ ;  /* 0x00000018170e7225 */ /* 0x000fc800078e00ff */
[----:B------:R-:W-:-:S04]  /*0b40*/  IMAD.WIDE.U32 R16, P0, R7, R25, R14 ;  /* 0x0000001907107225 */ /* 0x000fc8000780000e */
[----:B------:R-:W-:-:S04]  /*0b50*/  IMAD.WIDE.U32 R14, R7, R24, RZ ;  /* 0x00000018070e7225 */ /* 0x000fc800078e00ff */
[----:B------:R-:W-:Y:S01]  /*0b60*/  IMAD.X R19, RZ, RZ, RZ, P0 ;  /* 0x000000ffff137224 */ /* 0x000fe200000e06ff */
[----:B------:R-:W-:Y:S01]  /*0b70*/  IADD3 RZ, P0, R15, R16, RZ ;  /* 0x000000100fff7210 */ /* 0x000fe20007f1e0ff */
[----:B------:R-:W-:-:S04]  /*0b80*/  IMAD.MOV.U32 R18, RZ, RZ, R17 ;  /* 0x000000ffff127224 */ /* 0x000fc800078e0011 */
[----:B------:R-:W-:-:S08]  /*0b90*/  IMAD.WIDE.U32.X R14, R23, R25, R18, P0 ;  /* 0x00000019170e7225 */ /* 0x000fd000000e0412 */
.L_x_9:
[----:B------:R-:W0:Y:S01]  /*0ba0*/  LDC.64 R30, c[0x0][0x740] ;  /* 0x0001d000ff1e7b82 */ /* 0x000e220000000a00 */
[-CC-:B------:R-:W-:Y:S02]  /*0bb0*/  SHF.R.U64 R89, R14, R22.reuse, R15.reuse ;  /* 0x000000160e597219 */ /* 0x180fe4000000120f */
[----:B------:R-:W-:Y:S02]  /*0bc0*/  SHF.R.U32.HI R7, RZ, R22, R15 ;  /* 0x00000016ff077219 */ /* 0x000fe4000001160f */
[----:B------:R-:W-:-:S03]  /*0bd0*/  IADD3 R11, P0, RZ, -R89, RZ ;  /* 0x80000059ff0b7210 */ /* 0x000fc60007f1e0ff */
[----:B------:R-:W1:Y:S02]  /*0be0*/  LDC R24, c[0x0][0x718] ;  /* 0x0001c600ff187b82 */ /* 0x000e640000000800 */
[----:B------:R-:W-:Y:S02]  /*0bf0*/  IMAD.X R7, RZ, RZ, ~R7, P0 ;  /* 0x000000ffff077224 */ /* 0x000fe400000e0e07 */
[----:B------:R-:W-:-:S04]  /*0c00*/  IMAD.WIDE.U32 R14, R11, R26, R2 ;  /* 0x0000001a0b0e7225 */ /* 0x000fc800078e0002 */
[----:B------:R-:W2:Y:S01]  /*0c10*/  LDC R22, c[0x0][0x708] ;  /* 0x0001c200ff167b82 */ /* 0x000ea20000000800 */
[----:B------:R-:W-:Y:S02]  /*0c20*/  IMAD R16, R7, R26, RZ ;  /* 0x0000001a07107224 */ /* 0x000fe400078e02ff */
[----:B------:R-:W-:Y:S02]  /*0c30*/  IMAD.MOV.U32 R7, RZ, RZ, -0x1 ;  /* 0xffffffffff077424 */ /* 0x000fe400078e00ff */
[----:B------:R-:W-:Y:S02]  /*0c40*/  IMAD R11, R11, R27, R16 ;  /* 0x0000001b0b0b7224 */ /* 0x000fe400078e0210 */
[----:B------:R-:W-:Y:S01]  /*0c50*/  IMAD.MOV.U32 R27, RZ, RZ, 0x1 ;  /* 0x00000001ff1b7424 */ /* 0x000fe200078e00ff */
[----:B------:R-:W3:Y:S01]  /*0c60*/  LDC R28, c[0x0][0x758] ;  /* 0x0001d600ff1c7b82 */ /* 0x000ee20000000800 */
[----:B------:R-:W-:Y:S01]  /*0c70*/  IMAD.IADD R11, R15, 0x1, R11 ;  /* 0x000000010f0b7824 */ /* 0x000fe200078e020b */
[----:B0-----:R-:W-:-:S04]  /*0c80*/  ISETP.NE.U32.AND P0, PT, R30, RZ, PT ;  /* 0x000000ff1e00720c */ /* 0x001fc80003f05070 */
[----:B------:R-:W-:Y:S02]  /*0c90*/  ISETP.NE.AND.EX P0, PT, R31, RZ, PT, P0 ;  /* 0x000000ff1f00720c */ /* 0x000fe40003f05300 */
[----:B------:R-:W0:Y:S01]  /*0ca0*/  LDC R26, c[0x0][0x700] ;  /* 0x0001c000ff1a7b82 */ /* 0x000e220000000800 */
[-CC-:B-1----:R-:W-:Y:S02]  /*0cb0*/  SHF.R.U64 R18, R14, R24.reuse, R11.reuse ;  /* 0x000000180e127219 */ /* 0x182fe4000000120b */
[----:B------:R-:W-:-:S05]  /*0cc0*/  SHF.R.U32.HI R11, RZ, R24, R11 ;  /* 0x00000018ff0b7219 */ /* 0x000fca000001160b */
[----:B------:R-:W1:Y:S01]  /*0cd0*/  LDC R23, c[0x0][0x748] ;  /* 0x0001d200ff177b82 */ /* 0x000e620000000800 */
[-CC-:B--2---:R-:W-:Y:S02]  /*0ce0*/  SHF.R.U64 R24, R18, R22.reuse, R11.reuse ;  /* 0x0000001612187219 */ /* 0x184fe4000000120b */
[----:B------:R-:W-:Y:S01]  /*0cf0*/  SHF.R.U32.HI R11, RZ, R22, R11 ;  /* 0x00000016ff0b7219 */ /* 0x000fe2000001160b */
[----:B------:R-:W-:-:S04]  /*0d00*/  IMAD R22, R13, R20, R10 ;  /* 0x000000140d167224 */ /* 0x000fc800078e020a */
[----:B------:R-:W2:Y:S01]  /*0d10*/  LDC R25, c[0x0][0x738] ;  /* 0x0001ce00ff197b82 */ /* 0x000ea20000000800 */
[-CC-:B---3--:R-:W-:Y:S02]  /*0d20*/  SHF.R.U64 R20, R24, R28.reuse, R11.reuse ;  /* 0x0000001c18147219 */ /* 0x188fe4000000120b */
[-C--:B------:R-:W-:Y:S02]  /*0d30*/  SHF.L.U32 R7, R7, R28.reuse, RZ ;  /* 0x0000001c07077219 */ /* 0x080fe400000006ff */
[----:B------:R-:W-:Y:S01]  /*0d40*/  SHF.R.U32.HI R11, RZ, R28, R11 ;  /* 0x0000001cff0b7219 */ /* 0x000fe2000001160b */
[----:B------:R-:W-:Y:S01]  /*0d50*/  IMAD.MOV.U32 R10, RZ, RZ, R20 ;  /* 0x000000ffff0a7224 */ /* 0x000fe200078e0014 */
[----:B------:R-:W-:Y:S01]  /*0d60*/  LOP3.LUT R13, RZ, R7, RZ, 0x33, !PT ;  /* 0x00000007ff0d7212 */ /* 0x000fe200078e33ff */
[----:B------:R-:W3:Y:S01]  /*0d70*/  LDC R29, c[0x0][0x710] ;  /* 0x0001c400ff1d7b82 */ /* 0x000ee20000000800 */
[----:B------:R-:W-:Y:S05]  /*0d80*/  @!P0 BRA `(.L_x_10) ;  /* 0x0000000000288947 */ /* 0x000fea0003800000 */
[----:B------:R-:W4:Y:S02]  /*0d90*/  LDC R7, c[0x0][0x74c] ;  /* 0x0001d300ff077b82 */ /* 0x000f240000000800 */
[----:B----4-:R-:W-:-:S05]  /*0da0*/  IADD3 R7, P0, R20, R7, RZ ;  /* 0x0000000714077210 */ /* 0x010fca0007f1e0ff */
        /* <DEDUP_REMOVED lines=8> */
.L_x_10:
[----:B-1----:R-:W-:Y:S02]  /*0e30*/  SHF.R.U64 R11, R10, R23, R11 ;  /* 0x000000170a0b7219 */ /* 0x002fe4000000120b */
[----:B------:R-:W-:Y:S01]  /*0e40*/  LOP3.LUT R10, R24, R13, RZ, 0xc0, !PT ;  /* 0x0000000d180a7212 */ /* 0x000fe200078ec0ff */
[----:B0-----:R-:W-:Y:S01]  /*0e50*/  VIADD R13, R26, 0xffffffff ;  /* 0xffffffff1a0d7836 */ /* 0x001fe20000000000 */
[----:B------:R-:W-:Y:S01]  /*0e60*/  SHF.L.U32 R7, R27, R28, RZ ;  /* 0x0000001c1b077219 */ /* 0x000fe200000006ff */
[----:B------:R-:W-:Y:S01]  /*0e70*/  IMAD.MOV R14, RZ, RZ, -R11 ;  /* 0x000000ffff0e7224 */ /* 0x000fe200078e0a0b */
[----:B------:R-:W-:Y:S02]  /*0e80*/  SEL R9, R9, R22, !P4 ;  /* 0x0000001609097207 */ /* 0x000fe40006000000 */
[----:B------:R-:W-:Y:S01]  /*0e90*/  LOP3.LUT R13, R18, R13, RZ, 0xc0, !PT ;  /* 0x0000000d120d7212 */ /* 0x000fe200078ec0ff */
[----:B------:R-:W-:Y:S02]  /*0ea0*/  IMAD R10, R7, R11, R10 ;  /* 0x0000000b070a7224 */ /* 0x000fe400078e020a */
[----:B--2---:R-:W-:-:S02]  /*0eb0*/  IMAD R7, R14, R25, R20 ;  /* 0x000000190e077224 */ /* 0x004fc400078e0214 */
[----:B---3--:R-:W-:Y:S02]  /*0ec0*/  IMAD R9, R10, R29, R9 ;  /* 0x0000001d0a097224 */ /* 0x008fe400078e0209 */
[----:B------:R-:W-:Y:S02]  /*0ed0*/  IMAD R22, R7, R26, R13 ;  /* 0x0000001a07167224 */ /* 0x000fe400078e020d */
[----:B------:R-:W-:-:S03]  /*0ee0*/  IMAD.MOV.U32 R14, RZ, RZ, 0x1 ;  /* 0x00000001ff0e7424 */ /* 0x000fc600078e00ff */
[----:B------:R-:W-:Y:S02]  /*0ef0*/  SEL R23, R22, R9, !P4 ;  /* 0x0000000916177207 */ /* 0x000fe40006000000 */
[----:B------:R-:W-:-:S07]  /*0f00*/  SEL R22, R9, R22, !P4 ;  /* 0x0000001609167207 */ /* 0x000fce0006000000 */
.L_x_8:
[----:B------:R-:W-:-:S08]  /*0f10*/  NOP ;  /* 0x0000000000007918 */ /* 0x000fd00000000000 */
[----:B------:R-:W0:Y:S02]  /*0f20*/  USETMAXREG.TRY_ALLOC.CTAPOOL UP0, 0xe8 ;  /* 0x000000e8000079c8 */ /* 0x000e240008000600 */
[----:B0-----:R-:W-:-:S13]  /*0f30*/  PLOP3.LUT P0, PT, PT, PT, UP0, 0x80, 0x0 ;  /* 0x000000000000781c */ /* 0x001fda0003f0f008 */
[----:B------:R-:W-:Y:S05]  /*0f40*/  @!P0 BRA `(.L_x_8) ;  /* 0xfffffffc00f08947 */ /* 0x000fea000383ffff */
[----:B------:R-:W-:Y:S01]  /*0f50*/  ULDC.64 UR6, c[0x0][0x698] ;  /* 0x0001a60000067ab9 */ /* 0x000fe20000000a00 */
[----:B------:R-:W-:Y:S01]  /*0f60*/  ULDC.64 UR18, c[0x0][0x208] ;  /* 0x0000820000127ab9 */ /* 0x000fe20000000a00 */
[----:B------:R-:W-:-:S04]  /*0f70*/  ISETP.NE.U32.AND P0, PT, RZ, UR6, PT ;  /* 0x00000006ff007c0c */ /* 0x000fc8000bf05070 */
[----:B------:R-:W-:-:S13]  /*0f80*/  ISETP.NE.AND.EX P0, PT, RZ, UR7, PT, P0 ;  /* 0x00000007ff007c0c */ /* 0x000fda000bf05300 */
[----:B------:R-:W-:Y:S05]  /*0f90*/  @!P0 BRA `(.L_x_11) ;  /* 0x00000000001c8947 */ /* 0x000fea0003800000 */
[----:B------:R-:W0:Y:S02]  /*0fa0*/  LDC.64 R10, c[0x0][0x698] ;  /* 0x0001a600ff0a7b82 */ /* 0x000e240000000a00 */
[----:B0-----:R-:W2:Y:S02]  /*0fb0*/  LDG.E.64 R10, desc[UR18][R10.64] ;  /* 0x000000120a0a7981 */ /* 0x001ea4000c1e1b00 */
[----:B--2---:R-:W-:-:S04]  /*0fc0*/  ISETP.NE.U32.AND P0, PT, R10, RZ, PT ;  /* 0x000000ff0a00720c */ /* 0x004fc80003f05070 */
[----:B------:R-:W-:-:S13]  /*0fd0*/  ISETP.NE.AND.EX P0, PT, R11, RZ, PT, P0 ;  /* 0x000000ff0b00720c */ /* 0x000fda0003f05300 */
[----:B------:R-:W-:Y:S05]  /*0fe0*/  @!P0 BRA `(.L_x_11) ;  /* 0x0000000000088947 */ /* 0x000fea0003800000 */
[----:B------:R0:W5:Y:S01]  /*0ff0*/  LD.E R7, desc[UR18][R10.64] ;  /* 0x000000120a077980 */ /* 0x000162000c101900 */
[----:B------:R-:W-:Y:S05]  /*1000*/  BRA `(.L_x_12) ;  /* 0x0000000000207947 */ /* 0x000fea0003800000 */
.L_x_11:
[----:B------:R-:W-:Y:S02]  /*1010*/  ULDC.64 UR6, c[0x0][0x688] ;  /* 0x0001a20000067ab9 */ /* 0x000fe40000000a00 */
[----:B------:R-:W-:-:S04]  /*1020*/  ISETP.NE.U32.AND P0, PT, RZ, UR6, PT ;  /* 0x00000006ff007c0c */ /* 0x000fc8000bf05070 */
[----:B------:R-:W-:-:S13]  /*1030*/  ISETP.NE.AND.EX P0, PT, RZ, UR7, PT, P0 ;  /* 0x00000007ff007c0c */ /* 0x000fda000bf05300 */
[----:B------:R-:W-:Y:S05]  /*1040*/  @!P0 BRA `(.L_x_13) ;  /* 0x00000000000c8947 */ /* 0x000fea0003800000 */
[----:B------:R-:W0:Y:S02]  /*1050*/  LDC.64 R10, c[0x0][0x688] ;  /* 0x0001a200ff0a7b82 */ /* 0x000e240000000a00 */
[----:B0-----:R1:W5:Y:S01]  /*1060*/  LDG.E R7, desc[UR18][R10.64] ;  /* 0x000000120a077981 */ /* 0x001362000c1e1900 */
[----:B------:R-:W-:Y:S05]  /*1070*/  BRA `(.L_x_12) ;  /* 0x0000000000047947 */ /* 0x000fea0003800000 */
.L_x_13:
[----:B------:R-:W2:Y:S02]  /*1080*/  LDC R7, c[0x0][0x680] ;  /* 0x0001a000ff077b82 */ /* 0x000ea40000000800 */
.L_x_12:
[----:B------:R-:W-:Y:S02]  /*1090*/  ULDC.64 UR6, c[0x0][0x6a0] ;  /* 0x0001a80000067ab9 */ /* 0x000fe40000000a00 */
[----:B------:R-:W-:-:S04]  /*10a0*/  ISETP.NE.U32.AND P0, PT, RZ, UR6, PT ;  /* 0x00000006ff007c0c */ /* 0x000fc8000bf05070 */
[----:B------:R-:W-:-:S13]  /*10b0*/  ISETP.NE.AND.EX P0, PT, RZ, UR7, PT, P0 ;  /* 0x00000007ff007c0c */ /* 0x000fda000bf05300 */
[----:B------:R-:W-:Y:S05]  /*10c0*/  @!P0 BRA `(.L_x_14) ;  /* 0x00000000001c8947 */ /* 0x000fea0003800000 */
[----:B01----:R-:W0:Y:S02]  /*10d0*/  LDC.64 R10, c[0x0][0x6a0] ;  /* 0x0001a800ff0a7b82 */ /* 0x003e240000000a00 */
[----:B0-----:R-:W3:Y:S02]  /*10e0*/  LDG.E.64 R10, desc[UR18][R10.64] ;  /* 0x000000120a0a7981 */ /* 0x001ee4000c1e1b00 */
[----:B---3--:R-:W-:-:S04]  /*10f0*/  ISETP.NE.U32.AND P0, PT, R10, RZ, PT ;  /* 0x000000ff0a00720c */ /* 0x008fc80003f05070 */
[----:B------:R-:W-:-:S13]  /*1100*/  ISETP.NE.AND.EX P0, PT, R11, RZ, PT, P0 ;  /* 0x000000ff0b00720c */ /* 0x000fda0003f05300 */
[----:B------:R-:W-:Y:S05]  /*1110*/  @!P0 BRA `(.L_x_14) ;  /* 0x0000000000088947 */ /* 0x000fea0003800000 */
[----:B------:R0:W5:Y:S01]  /*1120*/  LD.E R9, desc[UR18][R10.64] ;  /* 0x000000120a097980 */ /* 0x000162000c101900 */
[----:B------:R-:W-:Y:S05]  /*1130*/  BRA `(.L_x_15) ;  /* 0x0000000000207947 */ /* 0x000fea0003800000 */
.L_x_14:
[----:B------:R-:W-:Y:S02]  /*1140*/  ULDC.64 UR6, c[0x0][0x690] ;  /* 0x0001a40000067ab9 */ /* 0x000fe40000000a00 */
[----:B------:R-:W-:-:S04]  /*1150*/  ISETP.NE.U32.AND P0, PT, RZ, UR6, PT ;  /* 0x00000006ff007c0c */ /* 0x000fc8000bf05070 */
[----:B------:R-:W-:-:S13]  /*1160*/  ISETP.NE.AND.EX P0, PT, RZ, UR7, PT, P0 ;  /* 0x00000007ff007c0c */ /* 0x000fda000bf05300 */
[----:B------:R-:W-:Y:S05]  /*1170*/  @!P0 BRA `(.L_x_16) ;  /* 0x00000000000c8947 */ /* 0x000fea0003800000 */
[----:B01----:R-:W0:Y:S02]  /*1180*/  LDC.64 R10, c[0x0][0x690] ;  /* 0x0001a400ff0a7b82 */ /* 0x003e240000000a00 */
[----:B0-----:R1:W5:Y:S01]  /*1190*/  LDG.E R9, desc[UR18][R10.64] ;  /* 0x000000120a097981 */ /* 0x001362000c1e1900 */
[----:B------:R-:W-:Y:S05]  /*11a0*/  BRA `(.L_x_15) ;  /* 0x0000000000047947 */ /* 0x000fea0003800000 */
.L_x_16:
[----:B------:R-:W3:Y:S02]  /*11b0*/  LDC R9, c[0x0][0x684] ;  /* 0x0001a100ff097b82 */ /* 0x000ee40000000800 */
.L_x_15:
[----:B------:R-:W-:-:S13]  /*11c0*/  LOP3.LUT P0, RZ, R14, 0xff, RZ, 0xc0, !PT ;  /* 0x000000ff0eff7812 */ /* 0x000fda000780c0ff */
[----:B------:R-:W-:Y:S05]  /*11d0*/  @!P0 EXIT ;  /* 0x000000000000894d */ /* 0x000fea0003800000 */
[----:B------:R-:W4:Y:S01]  /*11e0*/  LDC.64 R18, c[0x0][0x288] ;  /* 0x0000a200ff127b82 */ /* 0x000f220000000a00 */
[C---:B01----:R-:W-:Y:S01]  /*11f0*/  IMAD.SHL.U32 R11, R21.reuse, 0x40, RZ ;  /* 0x00000040150b7824 */ /* 0x043fe200078e00ff */
[----:B------:R-:W-:Y:S01]  /*1200*/  SHF.R.U32.HI R13, RZ, 0x5, R8 ;  /* 0x00000005ff0d7819 */ /* 0x000fe20000011608 */
[----:B------:R-:W-:Y:S01]  /*1210*/  IMAD.SHL.U32 R8, R21, 0x400, RZ ;  /* 0x0000040015087824 */ /* 0x000fe200078e00ff */
[----:B------:R-:W-:Y:S01]  /*1220*/  SHF.R.U32.HI R10, RZ, 0x2, R21 ;  /* 0x00000002ff0a7819 */ /* 0x000fe20000011615 */
[----:B------:R-:W-:Y:S01]  /*1230*/  ULDC.64 UR6, c[0x0][0x6b0] ;  /* 0x0001ac0000067ab9 */ /* 0x000fe20000000a00 */
[----:B------:R-:W-:Y:S01]  /*1240*/  LOP3.LUT R11, R11, 0x3800, RZ, 0xc0, !PT ;  /* 0x000038000b0b7812 */ /* 0x000fe200078ec0ff */
[----:B------:R-:W-:Y:S01]  /*1250*/  IMAD.SHL.U32 R15, R13, 0x10, RZ ;  /* 0x000000100d0f7824 */ /* 0x000fe200078e00ff */
[----:B------:R-:W-:Y:S01]  /*1260*/  LOP3.LUT R10, R10, 0x7, RZ, 0xc0, !PT ;  /* 0x000000070a0a7812 */ /* 0x000fe200078ec0ff */
[----:B------:R-:W0:Y:S01]  /*1270*/  LDC R20, c[0x0][0x758] ;  /* 0x0001d600ff147b82 */ /* 0x000e220000000800 */
[----:B------:R-:W-:Y:S01]  /*1280*/  LOP3.LUT R8, R11, 0x400, R8, 0xf8, !PT ;  /* 0x000004000b087812 */ /* 0x000fe200078ef808 */
[----:B------:R-:W-:Y:S01]  /*1290*/  IMAD.SHL.U32 R11, R21, 0x20, RZ ;  /* 0x00000020150b7824 */ /* 0x000fe200078e00ff */
[--C-:B------:R-:W-:Y:S01]  /*12a0*/  LOP3.LUT R14, R15, 0xfffffff0, R10.reuse, 0xe2, !PT ;  /* 0xfffffff00f0e7812 */ /* 0x100fe200078ee20a */
[----:B------:R-:W-:Y:S01]  /*12b0*/  IMAD R17, R13, -0x10, -R10 ;  /* 0xfffffff00d117824 */ /* 0x000fe200078e0a0a */
[C---:B------:R-:W-:Y:S01]  /*12c0*/  LOP3.LUT R10, R12.reuse, 0x1, RZ, 0xc0, !PT ;  /* 0x000000010c0a7812 */ /* 0x040fe200078ec0ff */
[----:B------:R-:W-:Y:S01]  /*12d0*/  IMAD.SHL.U32 R15, R12, 0x40, RZ ;  /* 0x000000400c0f7824 */ /* 0x000fe200078e00ff */
[----:B------:R-:W-:Y:S01]  /*12e0*/  LOP3.LUT R13, R21, 0x3, RZ, 0xc0, !PT ;  /* 0x00000003150d7812 */ /* 0x000fe200078ec0ff */
[----:B------:R-:W1:Y:S01]  /*12f0*/  LDC R16, c[0x0][0x700] ;  /* 0x0001c000ff107b82 */ /* 0x000e620000000800 */
[----:B------:R-:W-:Y:S01]  /*1300*/  LOP3.LUT R11, R8, 0x380, R11, 0xf8, !PT ;  /* 0x00000380080b7812 */ /* 0x000fe200078ef80b */
[----:B------:R-:W-:Y:S01]  /*1310*/  ULDC.64 UR12, c[0x0][0x6c8] ;  /* 0x0001b200000c7ab9 */ /* 0x000fe20000000a00 */
[----:B------:R-:W-:Y:S01]  /*1320*/  LOP3.LUT R12, R14, 0x40, R15, 0xf8, !PT ;  /* 0x000000400e0c7812 */ /* 0x000fe200078ef80f */
[----:B------:R-:W-:Y:S01]  /*1330*/  IMAD R14, R10, -0x40, R17 ;  /* 0xffffffc00a0e7824 */ /* 0x000fe200078e0211 */
[----:B------:R-:W-:Y:S01]  /*1340*/  USHF.L.U64.HI UR5, UR6, 0x5, UR7 ;  /* 0x0000000506057899 */ /* 0x000fe20008010207 */
[----:B------:R-:W-:Y:S01]  /*1350*/  IMAD.MOV.U32 R17, RZ, RZ, 0x1 ;  /* 0x00000001ff117424 */ /* 0x000fe200078e00ff */
[----:B------:R-:W-:Y:S01]  /*1360*/  USHF.L.U64.HI UR7, UR12, 0x5, UR13 ;  /* 0x000000050c077899 */ /* 0x000fe2000801020d */
[----:B----4-:R-:W-:Y:S01]  /*1370*/  VIADD R8, R19, 0x7f ;  /* 0x0000007f13087836 */ /* 0x010fe20000000000 */
[----:B------:R-:W-:Y:S01]  /*1380*/  USHF.L.U32 UR6, UR6, 0x5, URZ ;  /* 0x0000000506067899 */ /* 0x000fe2000800063f */
[----:B------:R-:W-:Y:S01]  /*1390*/  IMAD R10, R13, -0x2, R18 ;  /* 0xfffffffe0d0a7824 */ /* 0x000fe200078e0212 */
[----:B------:R-:W-:Y:S01]  /*13a0*/  USHF.L.U32 UR12, UR12, 0x5, URZ ;  /* 0x000000050c0c7899 */ /* 0x000fe2000800063f */
[----:B------:R-:W-:Y:S01]  /*13b0*/  IMAD.MOV.U32 R15, RZ, RZ, -0x1 ;  /* 0xffffffffff0f7424 */ /* 0x000fe200078e00ff */
[----:B------:R-:W-:Y:S01]  /*13c0*/  SHF.R.S32.HI R13, RZ, 0x1f, R8 ;  /* 0x0000001fff0d7819 */ /* 0x000fe20000011408 */
[----:B------:R-:W-:Y:S01]  /*13d0*/  ULDC UR8, c[0x0][0x284] ;  /* 0x0000a10000087ab9 */ /* 0x000fe20000000800 */
[----:B------:R-:W-:Y:S01]  /*13e0*/  UIADD3 UR24, UP0, UR6, 0x20, URZ ;  /* 0x0000002006187890 */ /* 0x000fe2000ff1e03f */
[----:B------:R-:W-:Y:S01]  /*13f0*/  LOP3.LUT R104, R0, 0x1, RZ, 0xfc, !PT ;  /* 0x0000000100687812 */ /* 0x000fe200078efcff */
[----:B------:R-:W-:Y:S01]  /*1400*/  UIADD3 UR23, UP1, UR12, 0x20, URZ ;  /* 0x000000200c177890 */ /* 0x000fe2000ff3e03f */
[----:B------:R-:W-:Y:S01]  /*1410*/  LEA.HI R13, R13, R8, RZ, 0x7 ;  /* 0x000000080d0d7211 */ /* 0x000fe200078f38ff */
[----:B------:R-:W-:Y:S01]  /*1420*/  IMAD.MOV.U32 R19, RZ, RZ, RZ ;  /* 0x000000ffff137224 */ /* 0x000fe200078e00ff */
[-C--:B0-----:R-:W-:Y:S01]  /*1430*/  SHF.L.U32 R8, R17, R20.reuse, RZ ;  /* 0x0000001411087219 */ /* 0x081fe200000006ff */
[----:B------:R-:W-:Y:S01]  /*1440*/  VIADD R14, R14, UR8 ;  /* 0x000000080e0e7c36 */ /* 0x000fe20008000000 */
[----:B------:R-:W-:Y:S01]  /*1450*/  SHF.R.S32.HI R18, RZ, 0x7, R13 ;  /* 0x00000007ff127819 */ /* 0x000fe2000001140d */
[----:B------:R-:W-:Y:S01]  /*1460*/  UIADD3.X UR22, URZ, UR5, URZ, UP0, !UPT ;  /* 0x000000053f167290 */ /* 0x000fe200087fe43f */
[----:B------:R-:W-:Y:S01]  /*1470*/  SHF.L.U32 R15, R15, R20, RZ ;  /* 0x000000140f0f7219 */ /* 0x000fe200000006ff */
[----:B------:R-:W-:Y:S01]  /*1480*/  IMAD.MOV.U32 R20, RZ, RZ, RZ ;  /* 0x000000ffff147224 */ /* 0x000fe200078e00ff */
[----:B------:R-:W-:Y:S01]  /*1490*/  VIMNMX R13, RZ, R18, PT ;  /* 0x00000012ff0d7248 */ /* 0x000fe20003fe0100 */
[----:B-1----:R-:W-:Y:S01]  /*14a0*/  VIADD R16, R16, 0xffffffff ;  /* 0xffffffff10107836 */ /* 0x002fe20000000000 */
[C---:B------:R-:W-:Y:S01]  /*14b0*/  LOP3.LUT R17, R21.reuse, 0x80, RZ, 0xc0, !PT ;  /* 0x0000008015117812 */ /* 0x040fe200078ec0ff */
[----:B------:R-:W-:Y:S01]  /*14c0*/  IMAD.SHL.U32 R21, R21, 0x2, RZ ;  /* 0x0000000215157824 */ /* 0x000fe200078e00ff */
[----:B------:R-:W-:Y:S01]  /*14d0*/  LOP3.LUT R15, RZ, R15, RZ, 0x33, !PT ;  /* 0x0000000fff0f7212 */ /* 0x000fe200078e33ff */
[----:B------:R-:W-:Y:S01]  /*14e0*/  IMAD.IADD R13, R18, 0x1, -R13 ;  /* 0x00000001120d7824 */ /* 0x000fe200078e0a0d */
[----:B------:R-:W-:Y:S01]  /*14f0*/  SHF.R.U32.HI R17, RZ, 0x7, R17 ;  /* 0x00000007ff117819 */ /* 0x000fe20000011611 */
[----:B------:R-:W-:-:S12]  /*1500*/  UIADD3.X UR21, URZ, UR7, URZ, UP1, !UPT ;  /* 0x000000073f157290 */ /* 0x000fd80008ffe43f */
.L_x_157:
[----:B------:R-:W0:Y:S01]  /*1510*/  SHFL.IDX PT, R24, R17, RZ, 0x1f ;  /* 0x00001fff11187589 */ /* 0x000e2200000e0000 */
[----:B-1----:R-:W1:Y:S01]  /*1520*/  S2UR UR11, SR_CgaCtaId ;  /* 0x00000000000b79c3 */ /* 0x002e620000008800 */
[----:B------:R-:W-:Y:S01]  /*1530*/  ISETP.GE.AND P0, PT, R13, 0x1, PT ;  /* 0x000000010d00780c */ /* 0x000fe20003f06270 */
[----:B------:R-:W-:Y:S01]  /*1540*/  UMOV UR10, 0x400 ;  /* 0x00000400000a7882 */ /* 0x000fe20000000000 */
[----:B------:R-:W-:Y:S02]  /*1550*/  CS2R R86, SRZ ;  /* 0x0000000000567805 */ /* 0x000fe4000001ff00 */
[----:B------:R-:W-:Y:S02]  /*1560*/  CS2R R26, SRZ ;  /* 0x00000000001a7805 */ /* 0x000fe4000001ff00 */
[----:B------:R-:W-:Y:S02]  /*1570*/  CS2R R28, SRZ ;  /* 0x00000000001c7805 */ /* 0x000fe4000001ff00 */
[----:B------:R-:W-:-:S02]  /*1580*/  CS2R R30, SRZ ;  /* 0x00000000001e7805 */ /* 0x000fc4000001ff00 */
[----:B------:R-:W-:Y:S02]  /*1590*/  CS2R R32, SRZ ;  /* 0x0000000000207805 */ /* 0x000fe4000001ff00 */
[----:B---3--:R-:W-:Y:S02]  /*15a0*/  CS2R R34, SRZ ;  /* 0x0000000000227805 */ /* 0x008fe4000001ff00 */
[----:B------:R-:W-:Y:S02]  /*15b0*/  CS2R R36, SRZ ;  /* 0x0000000000247805 */ /* 0x000fe4000001ff00 */
[----:B------:R-:W-:Y:S02]  /*15c0*/  CS2R R38, SRZ ;  /* 0x0000000000267805 */ /* 0x000fe4000001ff00 */
[----:B------:R-:W-:Y:S02]  /*15d0*/  CS2R R40, SRZ ;  /* 0x0000000000287805 */ /* 0x000fe4000001ff00 */
[----:B------:R-:W-:-:S02]  /*15e0*/  CS2R R42, SRZ ;  /* 0x00000000002a7805 */ /* 0x000fc4000001ff00 */
[----:B------:R-:W-:Y:S02]  /*15f0*/  CS2R R44, SRZ ;  /* 0x00000000002c7805 */ /* 0x000fe4000001ff00 */
[----:B------:R-:W-:Y:S02]  /*1600*/  CS2R R46, SRZ ;  /* 0x00000000002e7805 */ /* 0x000fe4000001ff00 */
        /* <DEDUP_REMOVED lines=8> */
[----:B0-----:R-:W-:Y:S01]  /*1690*/  R2UR UR8, R24 ;  /* 0x00000000180872ca */ /* 0x001fe200000e0000 */
[----:B-1----:R-:W-:Y:S01]  /*16a0*/  ULEA UR10, UR11, UR10, 0x18 ;  /* 0x0000000a0b0a7291 */ /* 0x002fe2000f8ec03f */
        /* <DEDUP_REMOVED lines=10> */
[----:B------:R-:W-:Y:S01]  /*1750*/  CS2R R82, SRZ ;  /* 0x0000000000527805 */ /* 0x000fe2000001ff00 */
[----:B------:R-:W-:Y:S01]  /*1760*/  ULEA.HI UR9, UR8, UR8, URZ, 0x1 ;  /* 0x0000000808097291 */ /* 0x000fe2000f8f083f */
[----:B------:R-:W-:-:S03]  /*1770*/  CS2R R84, SRZ ;  /* 0x0000000000547805 */ /* 0x000fc6000001ff00 */
[----:B------:R-:W-:-:S04]  /*1780*/  ULOP3.LUT UR9, UR9, 0x7fffe, URZ, 0xc0, !UPT ;  /* 0x0007fffe09097892 */ /* 0x000fc8000f8ec03f */
[----:B------:R-:W-:-:S04]  /*1790*/  UIADD3 UR9, UR8, -UR9, URZ ;  /* 0x8000000908097290 */ /* 0x000fc8000fffe03f */
[----:B------:R-:W-:Y:S01]  /*17a0*/  ULEA UR9, UR9, UR10, 0xd ;  /* 0x0000000a09097291 */ /* 0x000fe2000f8e683f */
[----:B--2--5:R-:W-:Y:S11]  /*17b0*/  @!P0 BRA `(.L_x_17) ;  /* 0x0000000400308947 */ /* 0x024ff60003800000 */
[----:B------:R-:W-:Y:S01]  /*17c0*/  UIADD3 UR9, UR9, 0x100, URZ ;  /* 0x0000010009097890 */ /* 0x000fe2000fffe03f */
[----:B------:R-:W-:Y:S01]  /*17d0*/  R2UR UR13, R19 ;  /* 0x00000000130d72ca */ /* 0x000fe200000e0000 */
[----:B------:R-:W-:Y:S01]  /*17e0*/  IMAD.MOV.U32 R88, RZ, RZ, R13 ;  /* 0x000000ffff587224 */ /* 0x000fe200078e000d */
[----:B------:R-:W-:Y:S01]  /*17f0*/  UPLOP3.LUT UP0, UPT, UPT, UPT, UPT, 0x40, 0x0 ;  /* 0x000000000000789c */ /* 0x000fe20003f0e870 */
[----:B------:R-:W-:Y:S01]  /*1800*/  IMAD.MOV.U32 R90, RZ, RZ, R20 ;  /* 0x000000ffff5a7224 */ /* 0x000fe200078e0014 */
[----:B------:R-:W-:Y:S01]  /*1810*/  USHF.R.U32.HI UR9, URZ, 0x4, UR9 ;  /* 0x000000043f097899 */ /* 0x000fe20008011609 */
[----:B------:R-:W-:-:S03]  /*1820*/  IMAD.MOV.U32 R91, RZ, RZ, R19 ;  /* 0x000000ffff5b7224 */ /* 0x000fc600078e0013 */
[----:B------:R-:W-:-:S04]  /*1830*/  ULOP3.LUT UR9, UR9, 0x3fff, URZ, 0xc0, !UPT ;  /* 0x00003fff09097892 */ /* 0x000fc8000f8ec03f */
[----:B------:R-:W-:-:S12]  /*1840*/  ULOP3.LUT UR20, UR9, 0x10000, URZ, 0xfc, !UPT ;  /* 0x0001000009147892 */ /* 0x000fd8000f8efc3f */
.L_x_24:
[----:B------:R-:W-:-:S13]  /*1850*/  ISETP.NE.AND P1, PT, R104, 0x3, PT ;  /* 0x000000036800780c */ /* 0x000fda0003f25270 */
[----:B------:R-:W-:Y:S05]  /*1860*/  @!P1 BRA `(.L_x_18) ;  /* 0x0000000000049947 */ /* 0x000fea0003800000 */
[----:B------:R-:W-:Y:S01]  /*1870*/  BPT.TRAP 0x1 ;  /* 0x000000040000795c */ /* 0x000fe20000300000 */
.L_x_18:
[----:B------:R-:W0:Y:S01]  /*1880*/  S2UR UR9, SR_CgaCtaId ;  /* 0x00000000000979c3 */ /* 0x000e220000008800 */
[----:B------:R-:W-:Y:S01]  /*1890*/  UMOV UR8, 0x400 ;  /* 0x0000040000087882 */ /* 0x000fe20000000000 */
[----:B------:R-:W-:Y:S01]  /*18a0*/  SHF.L.U32 R92, R90, 0x1f, RZ ;  /* 0x0000001f5a5c7819 */ /* 0x000fe200000006ff */
[----:B0-----:R-:W-:-:S04]  /*18b0*/  ULEA UR25, UR9, UR8, 0x18 ;  /* 0x0000000809197291 */ /* 0x001fc8000f8ec03f */
[----:B------:R-:W-:-:S09]  /*18c0*/  ULEA UR8, UR13, UR25, 0x3 ;  /* 0x000000190d087291 */ /* 0x000fd2000f8e183f */
[----:B------:R0:W1:Y:S01]  /*18d0*/  SYNCS.PHASECHK.TRANS64.TRYWAIT P0, [UR8], R92 ;  /* 0x0000005cff0075a7 */ /* 0x0000620008000148 */
[----:B------:R-:W-:Y:S05]  /*18e0*/  @!P1 BRA `(.L_x_19) ;  /* 0x0000000000049947 */ /* 0x000fea0003800000 */
[----:B------:R-:W-:Y:S01]  /*18f0*/  BPT.TRAP 0x1 ;  /* 0x000000040000795c */ /* 0x000fe20000300000 */
.L_x_19:
[----:B-1----:R-:W-:Y:S05]  /*1900*/  @P0 BRA `(.L_x_20) ;  /* 0x0000000000080947 */ /* 0x002fea0003800000 */
[----:B------:R-:W1:Y:S02]  /*1910*/  SYNCS.PHASECHK.TRANS64.TRYWAIT P0, [UR8], R92 ;  /* 0x0000005cff0075a7 */ /* 0x000e640008000148 */
[----:B-1----:R-:W-:Y:S05]  /*1920*/  @!P0 BRA `(.L_x_21) ;  /* 0x0000006800c88947 */ /* 0x002fea0003800000 */
.L_x_20:
[----:B------:R-:W-:Y:S02]  /*1930*/  USHF.L.U32 UR8, UR13, 0xb, URZ ;  /* 0x0000000b0d087899 */ /* 0x000fe4000800063f */
[----:B------:R-:W-:Y:S02]  /*1940*/  UIADD3 UR9, UR25, 0x10100, URZ ;  /* 0x0001010019097890 */ /* 0x000fe4000fffe03f */
[----:B------:R-:W-:Y:S02]  /*1950*/  ULEA UR16, UR13, UR20, 0xa ;  /* 0x000000140d107291 */ /* 0x000fe4000f8e503f */
[----:B01----:R-:W-:Y:S01]  /*1960*/  LEA.HI R92, R11, UR8, RZ, 0x1d ;  /* 0x000000080b5c7c11 */ /* 0x003fe2000f8fe8ff */
[----:B------:R-:W-:Y:S01]  /*1970*/  USHF.R.U32.HI UR9, URZ, 0x4, UR9 ;  /* 0x000000043f097899 */ /* 0x000fe20008011609 */
[----:B------:R-:W-:-:S03]  /*1980*/  UMOV UR11, 0x40000040 ;  /* 0x40000040000b7882 */ /* 0x000fc60000000000 */
[----:B------:R-:W-:Y:S01]  /*1990*/  ULOP3.LUT UR9, UR9, 0x3fff, URZ, 0xc0, !UPT ;  /* 0x00003fff09097892 */ /* 0x000fe2000f8ec03f */
[----:B------:R-:W0:Y:S03]  /*19a0*/  LDS.128 R92, [R92+UR25+0x30100] ;  /* 0x030100195c5c7984 */ /* 0x000e260008000c00 */
[----:B------:R-:W-:-:S04]  /*19b0*/  ULOP3.LUT UR9, UR9, 0x10000, URZ, 0xfc, !UPT ;  /* 0x0001000009097892 */ /* 0x000fc8000f8efc3f */
[----:B------:R-:W-:-:S03]  /*19c0*/  UIADD3 UR17, UR8, UR9, URZ ;  /* 0x0000000908117290 */ /* 0x000fc6000fffe03f */
[----:B------:R-:W-:Y:S01]  /*19d0*/  UMOV UR8, UR16 ;  /* 0x0000001000087c82 */ /* 0x000fe20008000000 */
[----:B------:R-:W-:-:S03]  /*19e0*/  UMOV UR9, 0x40000040 ;  /* 0x4000004000097882 */ /* 0x000fc60000000000 */
[----:B------:R-:W-:Y:S01]  /*19f0*/  UMOV UR10, UR17 ;  /* 0x00000011000a7c82 */ /* 0x000fe20008000000 */
[----:B0-----:R-:W-:-:S06]  /*1a00*/  WARPGROUP.ARRIVE ;  /* 0x00000000000079c5 */ /* 0x001fcc0000000000 */
[----:B------:R-:W-:Y:S01]  /*1a10*/  HGMMA.SP.64x128x32.F32 R24, gdesc[UR8], R24, UP0, R92, 0x0 ;  /* 0x09e05c00081879f0 */ /* 0x000fe2000bf00a18 */
[----:B------:R-:W-:Y:S02]  /*1a20*/  UIADD3 UR8, UR16, 0x2, URZ ;  /* 0x0000000210087890 */ /* 0x000fe4000fffe03f */
[----:B------:R-:W-:Y:S01]  /*1a30*/  UIADD3 UR10, UR17, 0x4, URZ ;  /* 0x00000004110a7890 */ /* 0x000fe2000fffe03f */
[----:B------:R-:W-:Y:S01]  /*1a40*/  UMOV UR9, 0x40000040 ;  /* 0x4000004000097882 */ /* 0x000fe20000000000 */
[----:B------:R-:W-:-:S11]  /*1a50*/  UMOV UR11, 0x40000040 ;  /* 0x40000040000b7882 */ /* 0x000fd60000000000 */
[----:B------:R-:W-:Y:S01]  /*1a60*/  HGMMA.SP.64x128x32.F32 R24, gdesc[UR8], R24, R93, 0x0 ;  /* 0x09e05d00081879f0 */ /* 0x000fe20008700a18 */
        /* <DEDUP_REMOVED lines=9> */
[----:B------:R-:W-:Y:S03]  /*1b00*/  HGMMA.SP.64x128x32.F32 R24, gdesc[UR8], R24, R95, 0x0, gsb0 ;  /* 0x09e05f00081879f0 */ /* 0x000fe60008000a18 */
[----:B------:R-:W-:Y:S02]  /*1b10*/  WARPGROUP.DEPBAR.LE gsb0, 0x0 ;  /* 0x00008000000079c5 */ /* 0x000fe40000010000 */
[----:B------:R-:W-:Y:S05]  /*1b20*/  @!P1 BRA `(.L_x_22) ;  /* 0x0000000000049947 */ /* 0x000fea0003800000 */
[----:B------:R-:W-:Y:S01]  /*1b30*/  BPT.TRAP 0x1 ;  /* 0x000000040000795c */ /* 0x000fe20000300000 */
.L_x_22:
[----:B------:R-:W-:-:S13]  /*1b40*/  LOP3.LUT P0, RZ, R5, R4, RZ, 0xc0, !PT ;  /* 0x0000000405ff7212 */ /* 0x000fda000780c0ff */
[----:B------:R-:W-:-:S05]  /*1b50*/  @P0 LEA R92, R91, UR25, 0x3 ;  /* 0x000000195b5c0c11 */ /* 0x000fca000f8e18ff */
[----:B------:R-:W-:-:S05]  /*1b60*/  @P0 VIADD R93, R92, 0x20 ;  /* 0x000000205c5d0836 */ /* 0x000fca0000000000 */
[----:B------:R-:W-:-:S04]  /*1b70*/  @P0 PRMT R93, R6, 0x654, R93 ;  /* 0x00000654065d0816 */ /* 0x000fc8000000005d */
[----:B------:R0:W-:Y:S01]  /*1b80*/  @P0 SYNCS.ARRIVE.TRANS64.RED.A1T0 RZ, [R93+URZ], RZ ;  /* 0x000000ff5dff09a7 */ /* 0x0001e2000810043f */
[----:B------:R-:W-:-:S13]  /*1b90*/  ISETP.GT.U32.AND P0, PT, R0, 0x1, PT ;  /* 0x000000010000780c */ /* 0x000fda0003f04070 */
[----:B0-----:R-:W-:Y:S05]  /*1ba0*/  @P0 BRA `(.L_x_23) ;  /* 0x0000000000040947 */ /* 0x001fea0003800000 */
[----:B------:R-:W-:Y:S01]  /*1bb0*/  BPT.TRAP 0x1 ;  /* 0x000000040000795c */ /* 0x000fe20000300000 */
.L_x_23:
[----:B------:R-:W-:Y:S01]  /*1bc0*/  UIADD3 UR13, UR13, 0x1, URZ ;  /* 0x000000010d0d7890 */ /* 0x000fe2000fffe03f */
[C---:B------:R-:W-:Y:S01]  /*1bd0*/  ISETP.GT.AND P1, PT, R88.reuse, 0x1, PT ;  /* 0x000000015800780c */ /* 0x040fe20003f24270 */
[----:B------:R-:W-:Y:S02]  /*1be0*/  VIADD R91, R91, 0x1 ;  /* 0x000000015b5b7836 */ /* 0x000fe40000000000 */
[----:B------:R-:W-:Y:S01]  /*1bf0*/  UISETP.NE.AND UP0, UPT, UR13, 0x4, UPT ;  /* 0x000000040d00788c */ /* 0x000fe2000bf05270 */
[----:B------:R-:W-:Y:S02]  /*1c00*/  VIADD R88, R88, 0xffffffff ;  /* 0xffffffff58587836 */ /* 0x000fe40000000000 */
[C---:B------:R-:W-:Y:S01]  /*1c10*/  ISETP.NE.AND P0, PT, R91.reuse, 0x4, PT ;  /* 0x000000045b00780c */ /* 0x040fe20003f05270 */
[----:B------:R-:W-:Y:S02]  /*1c20*/  USEL UR8, URZ, 0x1, UP0 ;  /* 0x000000013f087887 */ /* 0x000fe40008000000 */
[----:B------:R-:W-:Y:S01]  /*1c30*/  USEL UR13, UR13, URZ, UP0 ;  /* 0x0000003f0d0d7287 */ /* 0x000fe20008000000 */
[----:B------:R-:W-:Y:S01]  /*1c40*/  SEL R91, R91, RZ, P0 ;  /* 0x000000ff5b5b7207 */ /* 0x000fe20000000000 */
[----:B------:R-:W-:-:S02]  /*1c50*/  UPLOP3.LUT UP0, UPT, UPT, UPT, UPT, 0x80, 0x0 ;  /* 0x000000000000789c */ /* 0x000fc40003f0f070 */
[----:B------:R-:W-:Y:S01]  /*1c60*/  LOP3.LUT R90, R90, UR8, RZ, 0x3c, !PT ;  /* 0x000000085a5a7c12 */ /* 0x000fe2000f8e3cff */
[----:B------:R-:W-:Y:S08]  /*1c70*/  @P1 BRA `(.L_x_24) ;  /* 0xfffffff800f41947 */ /* 0x000ff0000383ffff */
.L_x_17:
[----:B------:R-:W-:Y:S01]  /*1c80*/  IMAD.SHL.U32 R97, R22, 0x80, RZ ;  /* 0x0000008016617824 */ /* 0x000fe200078e00ff */
[----:B------:R-:W-:Y:S01]  /*1c90*/  SHF.R.S32.HI R98, RZ, 0x1f, R89 ;  /* 0x0000001fff627819 */ /* 0x000fe20000011459 */
[----:B------:R-:W-:Y:S01]  /*1ca0*/  IMAD.SHL.U32 R95, R23, 0x80, RZ ;  /* 0x00000080175f7824 */ /* 0x000fe200078e00ff */
[----:B------:R-:W-:Y:S01]  /*1cb0*/  ULDC UR10, c[0x0][0x288] ;  /* 0x0000a200000a7ab9 */ /* 0x000fe20000000800 */
[----:B------:R-:W-:Y:S01]  /*1cc0*/  IMAD.IADD R92, R12, 0x1, R97 ;  /* 0x000000010c5c7824 */ /* 0x000fe200078e0261 */
[----:B------:R-:W-:Y:S01]  /*1cd0*/  ULDC.64 UR8, c[0x0][0x6d0] ;  /* 0x0001b40000087ab9 */ /* 0x000fe20000000a00 */
[----:B------:R-:W-:Y:S02]  /*1ce0*/  WARPGROUP.DEPBAR.LE gsb0, 0x0 ;  /* 0x00008000000079c5 */ /* 0x000fe40000010000 */
[----:B------:R-:W-:Y:S01]  /*1cf0*/  ISETP.GE.AND P0, PT, R95, UR10, PT ;  /* 0x0000000a5f007c0c */ /* 0x000fe2000bf06270 */
[----:B------:R-:W-:Y:S01]  /*1d00*/  IMAD R22, R98, UR8, RZ ;  /* 0x0000000862167c24 */ /* 0x000fe2000f8e02ff */
[----:B------:R-:W-:-:S03]  /*1d10*/  SHF.R.S32.HI R93, RZ, 0x1f, R92 ;  /* 0x0000001fff5d7819 */ /* 0x000fc6000001145c */
[C---:B------:R-:W-:Y:S02]  /*1d20*/  IMAD R99, R89.reuse, UR9, R22 ;  /* 0x0000000959637c24 */ /* 0x040fe4000f8e0216 */
[----:B------:R-:W-:Y:S01]  /*1d30*/  IMAD.WIDE.U32 R90, R89, UR8, R92 ;  /* 0x00000008595a7c25 */ /* 0x000fe2000f8e005c */
[----:B------:R-:W-:Y:S02]  /*1d40*/  ULDC UR8, c[0x0][0x284] ;  /* 0x0000a10000087ab9 */ /* 0x000fe40000000800 */
[----:B------:R-:W-:Y:S01]  /*1d50*/  ISETP.GE.OR P0, PT, R97, UR8, P0 ;  /* 0x0000000861007c0c */ /* 0x000fe20008706670 */
[----:B------:R-:W-:Y:S02]  /*1d60*/  IMAD.IADD R91, R91, 0x1, R99 ;  /* 0x000000015b5b7824 */ /* 0x000fe400078e0263 */
[----:B------:R-:W-:-:S10]  /*1d70*/  IMAD.MOV.U32 R22, RZ, RZ, -0x1 ;  /* 0xffffffffff167424 */ /* 0x000fd400078e00ff */
[----:B------:R-:W-:Y:S05]  /*1d80*/  @P0 BRA `(.L_x_25) ;  /* 0x0000004800740947 */ /* 0x000fea0003800000 */
[----:B------:R-:W0:Y:S01]  /*1d90*/  LDC.64 R112, c[0x0][0x6c8] ;  /* 0x0001b200ff707b82 */ /* 0x000e220000000a00 */
[----:B------:R-:W-:Y:S01]  /*1da0*/  IMAD.IADD R88, R10, 0x1, -R95 ;  /* 0x000000010a587824 */ /* 0x000fe200078e0a5f */
[----:B---3-5:R-:W-:Y:S01]  /*1db0*/  FSETP.NEU.AND P1, PT, R9, RZ, PT ;  /* 0x000000ff0900720b */ /* 0x028fe20003f2d000 */
[----:B------:R-:W-:Y:S01]  /*1dc0*/  IMAD.WIDE R94, R23, 0x80, RZ ;  /* 0x00000080175e7825 */ /* 0x000fe200078e02ff */
[----:B------:R-:W-:Y:S02]  /*1dd0*/  BSSY B0, `(.L_x_25) ;  /* 0x0000498000007945 */ /* 0x000fe40003800000 */
[----:B------:R-:W-:Y:S01]  /*1de0*/  ISETP.GT.AND P0, PT, R88, RZ, PT ;  /* 0x000000ff5800720c */ /* 0x000fe20003f04270 */
[----:B------:R-:W-:Y:S01]  /*1df0*/  IMAD.IADD R23, R14, 0x1, -R97 ;  /* 0x000000010e177824 */ /* 0x000fe200078e0a61 */
[----:B------:R-:W-:-:S04]  /*1e00*/  LOP3.LUT R109, R94, 0x6, R21, 0xf8, !PT ;  /* 0x000000065e6d7812 */ /* 0x000fc800078ef815 */
[----:B------:R-:W-:Y:S01]  /*1e10*/  ISETP.GT.AND P2, PT, R23, RZ, P0 ;  /* 0x000000ff1700720c */ /* 0x000fe20000744270 */
[-C--:B0-----:R-:W-:Y:S02]  /*1e20*/  IMAD R96, R95, R112.reuse, RZ ;  /* 0x000000705f607224 */ /* 0x081fe400078e02ff */
[----:B------:R-:W-:-:S04]  /*1e30*/  IMAD.WIDE.U32 R102, R109, R112, R90 ;  /* 0x000000706d667225 */ /* 0x000fc800078e005a */
[----:B------:R-:W-:-:S04]  /*1e40*/  IMAD R91, R109, R113, R96 ;  /* 0x000000716d5b7224 */ /* 0x000fc800078e0260 */
[----:B------:R-:W-:Y:S01]  /*1e50*/  IMAD.IADD R111, R103, 0x1, R91 ;  /* 0x00000001676f7824 */ /* 0x000fe200078e025b */
[----:B------:R-:W-:Y:S06]  /*1e60*/  @!P1 BRA `(.L_x_26) ;  /* 0x0000003000cc9947 */ /* 0x000fec0003800000 */
[----:B------:R-:W-:Y:S01]  /*1e70*/  ULDC.64 UR8, c[0x0][0x6b8] ;  /* 0x0001ae0000087ab9 */ /* 0x000fe20000000a00 */
[----:B------:R-:W-:Y:S01]  /*1e80*/  ULDC.64 UR26, c[0x0][0x6b0] ;  /* 0x0001ac00001a7ab9 */ /* 0x000fe20000000a00 */
[----:B------:R-:W-:Y:S01]  /*1e90*/  IMAD R90, R98, UR8, RZ ;  /* 0x00000008625a7c24 */ /* 0x000fe2000f8e02ff */
[----:B------:R-:W-:Y:S01]  /*1ea0*/  ULDC.64 UR10, c[0x0][0x6a8] ;  /* 0x0001aa00000a7ab9 */ /* 0x000fe20000000a00 */
[C---:B------:R-:W-:Y:S01]  /*1eb0*/  IMAD.WIDE.U32 R106, R89.reuse, UR8, R92 ;  /* 0x00000008596a7c25 */ /* 0x040fe2000f8e005c */
[----:B------:R-:W0:Y:S01]  /*1ec0*/  LDC.64 R100, c[0x0][0x6b0] ;  /* 0x0001ac00ff647b82 */ /* 0x000e220000000a00 */
[----:B------:R-:W-:Y:S02]  /*1ed0*/  ULDC.64 UR16, c[0x0][0x6c0] ;  /* 0x0001b00000107ab9 */ /* 0x000fe40000000a00 */
[----:B------:R-:W-:Y:S02]  /*1ee0*/  IMAD R105, R89, UR9, R90 ;  /* 0x0000000959697c24 */ /* 0x000fe4000f8e025a */
[----:B------:R-:W-:-:S02]  /*1ef0*/  IMAD R94, R95, UR26, RZ ;  /* 0x0000001a5f5e7c24 */ /* 0x000fc4000f8e02ff */
[----:B------:R-:W-:Y:S02]  /*1f00*/  IMAD.IADD R95, R107, 0x1, R105 ;  /* 0x000000016b5f7824 */ /* 0x000fe400078e0269 */
[----:B------:R-:W-:Y:S02]  /*1f10*/  IMAD R107, R109, UR27, R94 ;  /* 0x0000001b6d6b7c24 */ /* 0x000fe4000f8e025e */
[----:B------:R-:W-:-:S04]  /*1f20*/  IMAD.MOV.U32 R94, RZ, RZ, R106 ;  /* 0x000000ffff5e7224 */ /* 0x000fc800078e006a */
[----:B------:R-:W-:-:S04]  /*1f30*/  IMAD.WIDE.U32 R90, R109, UR26, R94 ;  /* 0x0000001a6d5a7c25 */ /* 0x000fc8000f8e005e */
[----:B------:R-:W-:Y:S01]  /*1f40*/  IMAD.IADD R91, R91, 0x1, R107 ;  /* 0x000000015b5b7824 */ /* 0x000fe200078e026b */
[----:B------:R-:W-:-:S04]  /*1f50*/  LEA R96, P1, R90, UR10, 0x2 ;  /* 0x0000000a5a607c11 */ /* 0x000fc8000f8210ff */
[----:B------:R-:W-:-:S05]  /*1f60*/  LEA.HI.X R97, R90, UR11, R91, 0x2, P1 ;  /* 0x0000000b5a617c11 */ /* 0x000fca00088f145b */
[----:B------:R-:W3:Y:S01]  /*1f70*/  @P2 LDG.E.LTC128B R108, desc[UR18][R96.64] ;  /* 0x00000012606c2981 */ /* 0x000ee2000c1e1920 */
[C---:B------:R-:W-:Y:S01]  /*1f80*/  LEA R90, P1, R102.reuse, UR16, 0x2 ;  /* 0x00000010665a7c11 */ /* 0x040fe2000f8210ff */
[C---:B0-----:R-:W-:Y:S01]  /*1f90*/  IMAD.WIDE.U32 R100, R109.reuse, UR26, R100 ;  /* 0x0000001a6d647c25 */ /* 0x041fe2000f8e0064 */
[----:B------:R-:W-:Y:S02]  /*1fa0*/  BSSY B1, `(.L_x_27) ;  /* 0x0000016000017945 */ /* 0x000fe40003800000 */
[----:B------:R-:W-:Y:S01]  /*1fb0*/  LEA.HI.X R91, R102, UR17, R111, 0x2, P1 ;  /* 0x00000011665b7c11 */ /* 0x000fe200088f146f */
[----:B------:R-:W-:Y:S01]  /*1fc0*/  IMAD.WIDE.U32 R98, R109, UR26, R92 ;  /* 0x0000001a6d627c25 */ /* 0x000fe2000f8e005c */
[----:B------:R-:W-:Y:S02]  /*1fd0*/  ISETP.GT.AND P1, PT, R88, 0x1, PT ;  /* 0x000000015800780c */ /* 0x000fe40003f24270 */
[-C--:B------:R-:W-:Y:S01]  /*1fe0*/  IADD3 R106, P6, R106, R100.reuse, RZ ;  /* 0x000000646a6a7210 */ /* 0x080fe20007fde0ff */
[C---:B------:R-:W-:Y:S01]  /*1ff0*/  IMAD.IADD R99, R107.reuse, 0x1, R99 ;  /* 0x000000016b637824 */ /* 0x040fe200078e0263 */
[----:B------:R-:W-:Y:S01]  /*2000*/  IADD3 R100, P3, R92, R100, RZ ;  /* 0x000000645c647210 */ /* 0x000fe20007f7e0ff */
[----:B------:R-:W-:Y:S01]  /*2010*/  IMAD.IADD R107, R107, 0x1, R101 ;  /* 0x000000016b6b7824 */ /* 0x000fe200078e0265 */
[----:B------:R-:W-:Y:S01]  /*2020*/  LEA R94, P5, R112, R90, 0x2 ;  /* 0x0000005a705e7211 */ /* 0x000fe200078a10ff */
[----:B------:R-:W-:-:S04]  /*2030*/  IMAD.WIDE.U32 R98, R89, UR8, R98 ;  /* 0x0000000859627c25 */ /* 0x000fc8000f8e0062 */
[----:B------:R-:W-:Y:S02]  /*2040*/  IMAD.X R101, R93, 0x1, R107, P3 ;  /* 0x000000015d657824 */ /* 0x000fe400018e066b */
[----:B---3--:R-:W-:-:S04]  /*2050*/  FMUL R103, R108, R9 ;  /* 0x000000096c677220 */ /* 0x008fc80000400000 */
[----:B--2---:R-:W-:Y:S01]  /*2060*/  FFMA R111, R24, R7, R103 ;  /* 0x00000007186f7223 */ /* 0x004fe20000000067 */
[----:B------:R-:W-:Y:S01]  /*2070*/  IMAD.X R103, R107, 0x1, R95, P6 ;  /* 0x000000016b677824 */ /* 0x000fe200030e065f */
[----:B------:R-:W-:Y:S02]  /*2080*/  LEA R92, P6, R106, UR10, 0x2 ;  /* 0x0000000a6a5c7c11 */ /* 0x000fe4000f8c10ff */
[----:B------:R-:W-:Y:S01]  /*2090*/  LEA.HI.X R95, R112, R91, R113, 0x2, P5 ;  /* 0x0000005b705f7211 */ /* 0x000fe200028f1471 */
[----:B------:R0:W-:Y:S01]  /*20a0*/  @P2 STG.E desc[UR18][R90.64], R111 ;  /* 0x0000006f5a002986 */ /* 0x0001e2000c101912 */
[----:B------:R-:W-:Y:S02]  /*20b0*/  ISETP.GT.AND P2, PT, R23, RZ, P1 ;  /* 0x000000ff1700720c */ /* 0x000fe40000f44270 */
[----:B------:R-:W-:Y:S01]  /*20c0*/  LEA.HI.X R93, R106, UR11, R103, 0x2, P6 ;  /* 0x0000000b6a5d7c11 */ /* 0x000fe2000b0f1467 */
[----:B------:R-:W-:-:S10]  /*20d0*/  IMAD.IADD R103, R105, 0x1, R99 ;  /* 0x0000000169677824 */ /* 0x000fd400078e0263 */
[----:B0-----:R-:W-:Y:S05]  /*20e0*/  @!P2 BRA `(.L_x_28) ;  /* 0x000000000004a947 */ /* 0x001fea0003800000 */
[----:B------:R0:W5:Y:S02]  /*20f0*/  LDG.E.LTC128B R108, desc[UR18][R92.64] ;  /* 0x000000125c6c7981 */ /* 0x000164000c1e1920 */
.L_x_28:
[----:B------:R-:W-:Y:S05]  /*2100*/  BSYNC B1 ;  /* 0x0000000000017941 */ /* 0x000fea0003800000 */
.L_x_27:
[----:B-----5:R-:W-:Y:S01]  /*2110*/  FMUL R102, R108, R9 ;  /* 0x000000096c667220 */ /* 0x020fe20000400000 */
[----:B------:R-:W-:Y:S01]  /*2120*/  ISETP.GT.AND P3, PT, R23, 0x8, P0 ;  /* 0x000000081700780c */ /* 0x000fe20000764270 */
[----:B------:R-:W-:Y:S01]  /*2130*/  BSSY B1, `(.L_x_29) ;  /* 0x0000009000017945 */ /* 0x000fe20003800000 */
[----:B------:R-:W-:Y:S01]  /*2140*/  LEA R24, P5, R98, UR10, 0x2 ;  /* 0x0000000a62187c11 */ /* 0x000fe2000f8a10ff */
[----:B------:R-:W-:Y:S01]  /*2150*/  FFMA R107, R25, R7, R102 ;  /* 0x00000007196b7223 */ /* 0x000fe20000000066 */
[----:B------:R-:W-:Y:S02]  /*2160*/  ISETP.GT.AND P0, PT, R88, 0x8, PT ;  /* 0x000000085800780c */ /* 0x000fe40003f04270 */
[----:B------:R-:W-:Y:S01]  /*2170*/  LEA.HI.X R25, R98, UR11, R103, 0x2, P5 ;  /* 0x0000000b62197c11 */ /* 0x000fe2000a8f1467 */
[----:B------:R-:W-:Y:S01]  /*2180*/  IMAD.WIDE.U32 R98, R89, UR8, R100 ;  /* 0x0000000859627c25 */ /* 0x000fe2000f8e0064 */
[----:B------:R1:W-:Y:S05]  /*2190*/  @P2 STG.E desc[UR18][R94.64], R107 ;  /* 0x0000006b5e002986 */ /* 0x0003ea000c101912 */
[----:B------:R-:W-:Y:S05]  /*21a0*/  @!P3 BRA `(.L_x_30) ;  /* 0x000000000004b947 */ /* 0x000fea0003800000 */
[----:B------:R2:W5:Y:S02]  /*21b0*/  LDG.E.LTC128B R108, desc[UR18][R24.64+0x20] ;  /* 0x00002012186c7981 */ /* 0x000564000c1e1920 */
.L_x_30:
[----:B------:R-:W-:Y:S05]  /*21c0*/  BSYNC B1 ;  /* 0x0000000000017941 */ /* 0x000fea0003800000 */
.L_x_29:
[----:B--2--5:R-:W-:Y:S01]  /*21d0*/  FMUL R25, R108, R9 ;  /* 0x000000096c197220 */ /* 0x024fe20000400000 */
[----:B------:R-:W-:Y:S01]  /*21e0*/  IMAD.IADD R89, R105, 0x1, R99 ;  /* 0x0000000169597824 */ /* 0x000fe200078e0263 */
[----:B------:R-:W-:Y:S01]  /*21f0*/  ISETP.GT.AND P2, PT, R23, 0x8, P1 ;  /* 0x000000081700780c */ /* 0x000fe20000f44270 */
[----:B------:R-:W-:Y:S01]  /*2200*/  BSSY B1, `(.L_x_31) ;  /* 0x0000007000017945 */ /* 0x000fe20003800000 */
[----:B------:R-:W-:Y:S01]  /*2210*/  FFMA R99, R26, R7, R25 ;  /* 0x000000071a637223 */ /* 0x000fe20000000019 */
[----:B------:R-:W-:-:S04]  /*2220*/  LEA R24, P1, R98, UR10, 0x2 ;  /* 0x0000000a62187c11 */ /* 0x000fc8000f8210ff */
[----:B------:R2:W-:Y:S01]  /*2230*/  @P3 STG.E desc[UR18][R90.64+0x20], R99 ;  /* 0x000020635a003986 */ /* 0x0005e2000c101912 */
[----:B------:R-:W-:-:S05]  /*2240*/  LEA.HI.X R25, R98, UR11, R89, 0x2, P1 ;  /* 0x0000000b62197c11 */ /* 0x000fca00088f1459 */
[----:B------:R-:W-:Y:S05]  /*2250*/  @!P2 BRA `(.L_x_32) ;  /* 0x000000000004a947 */ /* 0x000fea0003800000 */
[----:B------:R3:W5:Y:S02]  /*2260*/  LDG.E.LTC128B R108, desc[UR18][R24.64+0x20] ;  /* 0x00002012186c7981 */ /* 0x000764000c1e1920 */
.L_x_32:
[----:B------:R-:W-:Y:S05]  /*2270*/  BSYNC B1 ;  /* 0x0000000000017941 */ /* 0x000fea0003800000 */
.L_x_31:
[----:B---3-5:R-:W-:Y:S01]  /*2280*/  FMUL R24, R108, R9 ;  /* 0x000000096c187220 */ /* 0x028fe20000400000 */
[----:B------:R-:W-:Y:S01]  /*2290*/  ISETP.GT.AND P3, PT, R23, RZ, P0 ;  /* 0x000000ff1700720c */ /* 0x000fe20000764270 */
[----:B------:R-:W-:Y:S01]  /*22a0*/  BSSY B1, `(.L_x_33) ;  /* 0x0000009000017945 */ /* 0x000fe20003800000 */
[----:B------:R-:W-:Y:S01]  /*22b0*/  ISETP.GT.AND P1, PT, R88, 0x9, PT ;  /* 0x000000095800780c */ /* 0x000fe20003f24270 */
[----:B------:R-:W-:Y:S01]  /*22c0*/  FFMA R27, R27, R7, R24 ;  /* 0x000000071b1b7223 */ /* 0x000fe20000000018 */
[----:B------:R-:W-:Y:S02]  /*22d0*/  IADD3 R24, P6, R96, UR6, RZ ;  /* 0x0000000660187c10 */ /* 0x000fe4000ffde0ff */
[----:B------:R-:W-:Y:S02]  /*22e0*/  IADD3 R26, P5, R90, UR12, RZ ;  /* 0x0000000c5a1a7c10 */ /* 0x000fe4000ffbe0ff */
[----:B------:R3:W-:Y:S01]  /*22f0*/  @P2 STG.E desc[UR18][R94.64+0x20], R27 ;  /* 0x0000201b5e002986 */ /* 0x0007e2000c101912 */
[----:B------:R-:W-:-:S04]  /*2300*/  IADD3.X R25, R97, UR5, RZ, P6, !PT ;  /* 0x0000000561197c10 */ /* 0x000fc8000b7fe4ff */
[----:B------:R-:W-:Y:S06]  /*2310*/  @!P3 BRA `(.L_x_34) ;  /* 0x000000000004b947 */ /* 0x000fec0003800000 */
[----:B------:R4:W5:Y:S02]  /*2320*/  LDG.E.LTC128B R108, desc[UR18][R24.64] ;  /* 0x00000012186c7981 */ /* 0x000964000c1e1920 */
.L_x_34:
[----:B------:R-:W-:Y:S05]  /*2330*/  BSYNC B1 ;  /* 0x0000000000017941 */ /* 0x000fea0003800000 */
.L_x_33:
[----:B-----5:R-:W-:Y:S01]  /*2340*/  FMUL R89, R108, R9 ;  /* 0x000000096c597220 */ /* 0x020fe20000400000 */
[----:B---3--:R-:W-:Y:S01]  /*2350*/  IADD3.X R27, R91, UR7, RZ, P5, !PT ;  /* 0x000000075b1b7c10 */ /* 0x008fe2000affe4ff */
[----:B------:R-:W-:Y:S01]  /*2360*/  BSSY B1, `(.L_x_35) ;  /* 0x0000009000017945 */ /* 0x000fe20003800000 */
[----:B------:R-:W-:Y:S01]  /*2370*/  ISETP.GT.AND P2, PT, R23, RZ, P1 ;  /* 0x000000ff1700720c */ /* 0x000fe20000f44270 */
[----:B------:R-:W-:Y:S01]  /*2380*/  FFMA R89, R28, R7, R89 ;  /* 0x000000071c597223 */ /* 0x000fe20000000059 */
[----:B------:R-:W-:Y:S02]  /*2390*/  IADD3 R98, P6, R92, UR6, RZ ;  /* 0x000000065c627c10 */ /* 0x000fe4000ffde0ff */
[----:B------:R-:W-:Y:S02]  /*23a0*/  IADD3 R100, P5, R94, UR12, RZ ;  /* 0x0000000c5e647c10 */ /* 0x000fe4000ffbe0ff */
[----:B------:R3:W-:Y:S01]  /*23b0*/  @P3 STG.E desc[UR18][R26.64], R89 ;  /* 0x000000591a003986 */ /* 0x0007e2000c101912 */
[----:B--2---:R-:W-:-:S06]  /*23c0*/  IADD3.X R99, R93, UR5, RZ, P6, !PT ;  /* 0x000000055d637c10 */ /* 0x004fcc000b7fe4ff */
[----:B------:R-:W-:Y:S05]  /*23d0*/  @!P2 BRA `(.L_x_36) ;  /* 0x000000000004a947 */ /* 0x000fea0003800000 */
[----:B------:R2:W5:Y:S02]  /*23e0*/  LDG.E.LTC128B R108, desc[UR18][R98.64] ;  /* 0x00000012626c7981 */ /* 0x000564000c1e1920 */
.L_x_36:
[----:B------:R-:W-:Y:S05]  /*23f0*/  BSYNC B1 ;  /* 0x0000000000017941 */ /* 0x000fea0003800000 */
.L_x_35:
[----:B-----5:R-:W-:Y:S01]  /*2400*/  FMUL R28, R108, R9 ;  /* 0x000000096c1c7220 */ /* 0x020fe20000400000 */
[----:B------:R-:W-:Y:S01]  /*2410*/  IADD3.X R101, R95, UR7, RZ, P5, !PT ;  /* 0x000000075f657c10 */ /* 0x000fe2000affe4ff */
[----:B------:R-:W-:Y:S01]  /*2420*/  BSSY B1, `(.L_x_37) ;  /* 0x0000009000017945 */ /* 0x000fe20003800000 */
[----:B------:R-:W-:Y:S01]  /*2430*/  ISETP.GT.AND P0, PT, R23, 0x8, P0 ;  /* 0x000000081700780c */ /* 0x000fe20000704270 */
[----:B---3--:R-:W-:Y:S01]  /*2440*/  FFMA R89, R29, R7, R28 ;  /* 0x000000071d597223 */ /* 0x008fe2000000001c */
[----:B------:R-:W-:Y:S02]  /*2450*/  IADD3 R28, P3, R96, UR24, RZ ;  /* 0x00000018601c7c10 */ /* 0x000fe4000ff7e0ff */
[----:B------:R-:W-:Y:S02]  /*2460*/  IADD3 R102, P5, R90, UR23, RZ ;  /* 0x000000175a667c10 */ /* 0x000fe4000ffbe0ff */
[----:B------:R3:W-:Y:S01]  /*2470*/  @P2 STG.E desc[UR18][R100.64], R89 ;  /* 0x0000005964002986 */ /* 0x0007e2000c101912 */
[----:B------:R-:W-:-:S06]  /*2480*/  IADD3.X R29, R97, UR22, RZ, P3, !PT ;  /* 0x00000016611d7c10 */ /* 0x000fcc0009ffe4ff */
[----:B------:R-:W-:Y:S05]  /*2490*/  @!P0 BRA `(.L_x_38) ;  /* 0x0000000000048947 */ /* 0x000fea0003800000 */
[----:B------:R0:W5:Y:S02]  /*24a0*/  LDG.E.LTC128B R108, desc[UR18][R28.64] ;  /* 0x000000121c6c7981 */ /* 0x000164000c1e1920 */
.L_x_38:
[----:B------:R-:W-:Y:S05]  /*24b0*/  BSYNC B1 ;  /* 0x0000000000017941 */ /* 0x000fea0003800000 */
.L_x_37:
[----:B0----5:R-:W-:Y:S01]  /*24c0*/  FMUL R29, R108, R9 ;  /* 0x000000096c1d7220 */ /* 0x021fe20000400000 */
[----:B------:R-:W-:Y:S01]  /*24d0*/  IADD3.X R103, R91, UR21, RZ, P5, !PT ;  /* 0x000000155b677c10 */ /* 0x000fe2000affe4ff */
[----:B------:R-:W-:Y:S01]  /*24e0*/  BSSY B1, `(.L_x_39) ;  /* 0x0000008000017945 */ /* 0x000fe20003800000 */
[----:B------:R-:W-:Y:S01]  /*24f0*/  ISETP.GT.AND P2, PT, R23, 0x8, P1 ;  /* 0x000000081700780c */ /* 0x000fe20000f44270 */
[----:B---3--:R-:W-:Y:S01]  /*2500*/  FFMA R89, R30, R7, R29 ;  /* 0x000000071e597223 */ /* 0x008fe2000000001d */
[----:B------:R-:W-:-:S04]  /*2510*/  IADD3 R28, P1, R92, UR24, RZ ;  /* 0x000000185c1c7c10 */ /* 0x000fc8000ff3e0ff */
[----:B------:R0:W-:Y:S01]  /*2520*/  @P0 STG.E desc[UR18][R102.64], R89 ;  /* 0x0000005966000986 */ /* 0x0001e2000c101912 */
[----:B------:R-:W-:-:S06]  /*2530*/  IADD3.X R29, R93, UR22, RZ, P1, !PT ;  /* 0x000000165d1d7c10 */ /* 0x000fcc0008ffe4ff */
[----:B------:R-:W-:Y:S05]  /*2540*/  @!P2 BRA `(.L_x_40) ;  /* 0x000000000004a947 */ /* 0x000fea0003800000 */
[----:B------:R3:W5:Y:S02]  /*2550*/  LDG.E.LTC128B R108, desc[UR18][R28.64] ;  /* 0x000000121c6c7981 */ /* 0x000764000c1e1920 */
.L_x_40:
[----:B------:R-:W-:Y:S05]  /*2560*/  BSYNC B1 ;  /* 0x0000000000017941 */ /* 0x000fea0003800000 */
.L_x_39:
[----:B-----5:R-:W-:Y:S01]  /*2570*/  FMUL R30, R108, R9 ;  /* 0x000000096c1e7220 */ /* 0x020fe20000400000 */
[----:B---3--:R-:W-:Y:S01]  /*2580*/  IADD3 R28, P5, R94, UR23, RZ ;  /* 0x000000175e1c7c10 */ /* 0x008fe2000ffbe0ff */
[----:B------:R-:W-:Y:S01]  /*2590*/  BSSY B1, `(.L_x_41) ;  /* 0x000000c000017945 */ /* 0x000fe20003800000 */
[----:B------:R-:W-:Y:S01]  /*25a0*/  ISETP.GT.AND P1, PT, R88, 0x10, PT ;  /* 0x000000105800780c */ /* 0x000fe20003f24270 */
[----:B0-----:R-:W-:Y:S01]  /*25b0*/  FFMA R89, R31, R7, R30 ;  /* 0x000000071f597223 */ /* 0x001fe2000000001e */
[----:B------:R-:W-:Y:S02]  /*25c0*/  IADD3.X R29, R95, UR21, RZ, P5, !PT ;  /* 0x000000155f1d7c10 */ /* 0x000fe4000affe4ff */
[----:B------:R-:W-:Y:S02]  /*25d0*/  ISETP.GT.AND P3, PT, R23, RZ, P1 ;  /* 0x000000ff1700720c */ /* 0x000fe40000f64270 */
[----:B------:R-:W-:Y:S01]  /*25e0*/  IADD3 R30, P6, R24, UR6, RZ ;  /* 0x00000006181e7c10 */ /* 0x000fe2000ffde0ff */
[----:B------:R0:W-:Y:S01]  /*25f0*/  @P2 STG.E desc[UR18][R28.64], R89 ;  /* 0x000000591c002986 */ /* 0x0001e2000c101912 */
[----:B------:R-:W-:-:S02]  /*2600*/  ISETP.GT.AND P0, PT, R88, 0x11, PT ;  /* 0x000000115800780c */ /* 0x000fc40003f04270 */
[----:B------:R-:W-:Y:S02]  /*2610*/  IADD3 R90, P5, R26, UR12, RZ ;  /* 0x0000000c1a5a7c10 */ /* 0x000fe4000ffbe0ff */
[----:B------:R-:W-:-:S05]  /*2620*/  IADD3.X R31, R25, UR5, RZ, P6, !PT ;  /* 0x00000005191f7c10 */ /* 0x000fca000b7fe4ff */
[----:B------:R-:W-:Y:S06]  /*2630*/  @!P3 BRA `(.L_x_42) ;  /* 0x000000000004b947 */ /* 0x000fec0003800000 */
[----:B------:R3:W5:Y:S02]  /*2640*/  LDG.E.LTC128B R108, desc[UR18][R30.64] ;  /* 0x000000121e6c7981 */ /* 0x000764000c1e1920 */
.L_x_42:
[----:B------:R-:W-:Y:S05]  /*2650*/  BSYNC B1 ;  /* 0x0000000000017941 */ /* 0x000fea0003800000 */
.L_x_41:
[----:B0----5:R-:W-:Y:S01]  /*2660*/  FMUL R29, R108, R9 ;  /* 0x000000096c1d7220 */ /* 0x021fe20000400000 */
[----:B------:R-:W-:Y:S01]  /*2670*/  IADD3.X R91, R27, UR7, RZ, P5, !PT ;  /* 0x000000071b5b7c10 */ /* 0x000fe2000affe4ff */
[----:B------:R-:W-:Y:S01]  /*2680*/  BSSY B1, `(.L_x_43) ;  /* 0x0000009000017945 */ /* 0x000fe20003800000 */
[----:B------:R-:W-:Y:S01]  /*2690*/  ISETP.GT.AND P2, PT, R23, RZ, P0 ;  /* 0x000000ff1700720c */ /* 0x000fe20000744270 */
[----:B------:R-:W-:Y:S01]  /*26a0*/  FFMA R89, R32, R7, R29 ;  /* 0x0000000720597223 */ /* 0x000fe2000000001d */
[----:B------:R-:W-:Y:S02]  /*26b0*/  IADD3 R28, P6, R98, UR6, RZ ;  /* 0x00000006621c7c10 */ /* 0x000fe4000ffde0ff */
[----:B------:R-:W-:Y:S02]  /*26c0*/  IADD3 R92, P5, R100, UR12, RZ ;  /* 0x0000000c645c7c10 */ /* 0x000fe4000ffbe0ff */
[----:B------:R0:W-:Y:S01]  /*26d0*/  @P3 STG.E desc[UR18][R90.64], R89 ;  /* 0x000000595a003986 */ /* 0x0001e2000c101912 */
[----:B------:R-:W-:-:S06]  /*26e0*/  IADD3.X R29, R99, UR5, RZ, P6, !PT ;  /* 0x00000005631d7c10 */ /* 0x000fcc000b7fe4ff */
[----:B------:R-:W-:Y:S05]  /*26f0*/  @!P2 BRA `(.L_x_44) ;  /* 0x000000000004a947 */ /* 0x000fea0003800000 */
[----:B------:R0:W5:Y:S02]  /*2700*/  LDG.E.LTC128B R108, desc[UR18][R28.64] ;  /* 0x000000121c6c7981 */ /* 0x000164000c1e1920 */
.L_x_44:
[----:B------:R-:W-:Y:S05]  /*2710*/  BSYNC B1 ;  /* 0x0000000000017941 */ /* 0x000fea0003800000 */
.L_x_43:
[----:B-----5:R-:W-:Y:S01]  /*2720*/  FMUL R32, R108, R9 ;  /* 0x000000096c207220 */ /* 0x020fe20000400000 */
[----:B------:R-:W-:Y:S01]  /*2730*/  IADD3.X R93, R101, UR7, RZ, P5, !PT ;  /* 0x00000007655d7c10 */ /* 0x000fe2000affe4ff */
[----:B------:R-:W-:Y:S01]  /*2740*/  BSSY B1, `(.L_x_45) ;  /* 0x0000009000017945 */ /* 0x000fe20003800000 */
[----:B------:R-:W-:Y:S01]  /*2750*/  ISETP.GT.AND P1, PT, R23, 0x8, P1 ;  /* 0x000000081700780c */ /* 0x000fe20000f24270 */
[----:B------:R-:W-:Y:S01]  /*2760*/  FFMA R33, R33, R7, R32 ;  /* 0x0000000721217223 */ /* 0x000fe20000000020 */
[----:B----4-:R-:W-:Y:S02]  /*2770*/  IADD3 R24, P3, R24, UR24, RZ ;  /* 0x0000001818187c10 */ /* 0x010fe4000ff7e0ff */
[----:B------:R-:W-:Y:S02]  /*2780*/  IADD3 R32, P5, R26, UR23, RZ ;  /* 0x000000171a207c10 */ /* 0x000fe4000ffbe0ff */
[----:B------:R4:W-:Y:S01]  /*2790*/  @P2 STG.E desc[UR18][R92.64], R33 ;  /* 0x000000215c002986 */ /* 0x0009e2000c101912 */
[----:B------:R-:W-:-:S06]  /*27a0*/  IADD3.X R25, R25, UR22, RZ, P3, !PT ;  /* 0x0000001619197c10 */ /* 0x000fcc0009ffe4ff */
[----:B------:R-:W-:Y:S05]  /*27b0*/  @!P1 BRA `(.L_x_46) ;  /* 0x0000000000049947 */ /* 0x000fea0003800000 */
[----:B------:R0:W5:Y:S02]  /*27c0*/  LDG.E.LTC128B R108, desc[UR18][R24.64] ;  /* 0x00000012186c7981 */ /* 0x000164000c1e1920 */
.L_x_46:
[----:B------:R-:W-:Y:S05]  /*27d0*/  BSYNC B1 ;  /* 0x0000000000017941 */ /* 0x000fea0003800000 */
.L_x_45:
[----:B0----5:R-:W-:Y:S01]  /*27e0*/  FMUL R25, R108, R9 ;  /* 0x000000096c197220 */ /* 0x021fe20000400000 */
[----:B----4-:R-:W-:Y:S01]  /*27f0*/  IADD3.X R33, R27, UR21, RZ, P5, !PT ;  /* 0x000000151b217c10 */ /* 0x010fe2000affe4ff */
[----:B------:R-:W-:Y:S01]  /*2800*/  BSSY B1, `(.L_x_47) ;  /* 0x0000008000017945 */ /* 0x000fe20003800000 */
[----:B------:R-:W-:Y:S01]  /*2810*/  ISETP.GT.AND P2, PT, R23, 0x8, P0 ;  /* 0x000000081700780c */ /* 0x000fe20000744270 */
[----:B------:R-:W-:Y:S01]  /*2820*/  FFMA R27, R34, R7, R25 ;  /* 0x00000007221b7223 */ /* 0x000fe20000000019 */
[----:B------:R-:W-:-:S04]  /*2830*/  IADD3 R24, P0, R98, UR24, RZ ;  /* 0x0000001862187c10 */ /* 0x000fc8000ff1e0ff */
[----:B------:R0:W-:Y:S01]  /*2840*/  @P1 STG.E desc[UR18][R32.64], R27 ;  /* 0x0000001b20001986 */ /* 0x0001e2000c101912 */
[----:B------:R-:W-:-:S06]  /*2850*/  IADD3.X R25, R99, UR22, RZ, P0, !PT ;  /* 0x0000001663197c10 */ /* 0x000fcc00087fe4ff */
[----:B------:R-:W-:Y:S05]  /*2860*/  @!P2 BRA `(.L_x_48) ;  /* 0x000000000004a947 */ /* 0x000fea0003800000 */
[----:B------:R4:W5:Y:S02]  /*2870*/  LDG.E.LTC128B R108, desc[UR18][R24.64] ;  /* 0x00000012186c7981 */ /* 0x000964000c1e1920 */
.L_x_48:
[----:B------:R-:W-:Y:S05]  /*2880*/  BSYNC B1 ;  /* 0x0000000000017941 */ /* 0x000fea0003800000 */
.L_x_47:
[----:B-----5:R-:W-:Y:S01]  /*2890*/  FMUL R26, R108, R9 ;  /* 0x000000096c1a7220 */ /* 0x020fe20000400000 */
[----:B----4-:R-:W-:Y:S01]  /*28a0*/  IADD3 R24, P5, R100, UR23, RZ ;  /* 0x0000001764187c10 */ /* 0x010fe2000ffbe0ff */
[----:B------:R-:W-:Y:S01]  /*28b0*/  BSSY B1, `(.L_x_49) ;  /* 0x000000c000017945 */ /* 0x000fe20003800000 */
[----:B------:R-:W-:Y:S01]  /*28c0*/  ISETP.GT.AND P1, PT, R88, 0x18, PT ;  /* 0x000000185800780c */ /* 0x000fe20003f24270 */
[----:B------:R-:W-:Y:S01]  /*28d0*/  FFMA R35, R35, R7, R26 ;  /* 0x0000000723237223 */ /* 0x000fe2000000001a */
[----:B------:R-:W-:Y:S02]  /*28e0*/  IADD3.X R25, R101, UR21, RZ, P5, !PT ;  /* 0x0000001565197c10 */ /* 0x000fe4000affe4ff */
[----:B------:R-:W-:Y:S02]  /*28f0*/  ISETP.GT.AND P3, PT, R23, RZ, P1 ;  /* 0x000000ff1700720c */ /* 0x000fe40000f64270 */
[----:B------:R-:W-:Y:S01]  /*2900*/  IADD3 R26, P6, R30, UR6, RZ ;  /* 0x000000061e1a7c10 */ /* 0x000fe2000ffde0ff */
[----:B------:R4:W-:Y:S01]  /*2910*/  @P2 STG.E desc[UR18][R24.64], R35 ;  /* 0x0000002318002986 */ /* 0x0009e2000c101912 */
[----:B------:R-:W-:-:S02]  /*2920*/  ISETP.GT.AND P0, PT, R88, 0x19, PT ;  /* 0x000000195800780c */ /* 0x000fc40003f04270 */
[----:B0-----:R-:W-:Y:S02]  /*2930*/  IADD3 R32, P5, R90, UR12, RZ ;  /* 0x0000000c5a207c10 */ /* 0x001fe4000ffbe0ff */
[----:B------:R-:W-:-:S05]  /*2940*/  IADD3.X R27, R31, UR5, RZ, P6, !PT ;  /* 0x000000051f1b7c10 */ /* 0x000fca000b7fe4ff */
[----:B------:R-:W-:Y:S06]  /*2950*/  @!P3 BRA `(.L_x_50) ;  /* 0x000000000004b947 */ /* 0x000fec0003800000 */
[----:B------:R0:W5:Y:S02]  /*2960*/  LDG.E.LTC128B R108, desc[UR18][R26.64] ;  /* 0x000000121a6c7981 */ /* 0x000164000c1e1920 */
.L_x_50:
[----:B------:R-:W-:Y:S05]  /*2970*/  BSYNC B1 ;  /* 0x0000000000017941 */ /* 0x000fea0003800000 */
.L_x_49:
[----:B----45:R-:W-:Y:S01]  /*2980*/  FMUL R25, R108, R9 ;  /* 0x000000096c197220 */ /* 0x030fe20000400000 */
        /* <DEDUP_REMOVED lines=10> */
.L_x_52:
[----:B------:R-:W-:Y:S05]  /*2a30*/  BSYNC B1 ;  /* 0x0000000000017941 */ /* 0x000fea0003800000 */
.L_x_51:
[----:B-----5:R-:W-:Y:S01]  /*2a40*/  FMUL R36, R108, R9 ;  /* 0x000000096c247220 */ /* 0x020fe20000400000 */
[----:B----4-:R-:W-:Y:S01]  /*2a50*/  IADD3.X R35, R93, UR7, RZ, P5, !PT ;  /* 0x000000075d237c10 */ /* 0x010fe2000affe4ff */
[----:B------:R-:W-:Y:S01]  /*2a60*/  BSSY B1, `(.L_x_53) ;  /* 0x0000009000017945 */ /* 0x000fe20003800000 */
[----:B------:R-:W-:Y:S01]  /*2a70*/  ISETP.GT.AND P1, PT, R23, 0x8, P1 ;  /* 0x000000081700780c */ /* 0x000fe20000f24270 */
[----:B------:R-:W-:Y:S01]  /*2a80*/  FFMA R37, R37, R7, R36 ;  /* 0x0000000725257223 */ /* 0x000fe20000000024 */
[----:B---3--:R-:W-:Y:S02]  /*2a90*/  IADD3 R30, P3, R30, UR24, RZ ;  /* 0x000000181e1e7c10 */ /* 0x008fe4000ff7e0ff */
[----:B------:R-:W-:Y:S02]  /*2aa0*/  IADD3 R36, P5, R90, UR23, RZ ;  /* 0x000000175a247c10 */ /* 0x000fe4000ffbe0ff */
[----:B------:R3:W-:Y:S01]  /*2ab0*/  @P2 STG.E desc[UR18][R34.64], R37 ;  /* 0x0000002522002986 */ /* 0x0007e2000c101912 */
[----:B------:R-:W-:-:S06]  /*2ac0*/  IADD3.X R31, R31, UR22, RZ, P3, !PT ;  /* 0x000000161f1f7c10 */ /* 0x000fcc0009ffe4ff */
[----:B------:R-:W-:Y:S05]  /*2ad0*/  @!P1 BRA `(.L_x_54) ;  /* 0x0000000000049947 */ /* 0x000fea0003800000 */
[----:B------:R4:W5:Y:S02]  /*2ae0*/  LDG.E.LTC128B R108, desc[UR18][R30.64] ;  /* 0x000000121e6c7981 */ /* 0x000964000c1e1920 */
.L_x_54:
[----:B------:R-:W-:Y:S05]  /*2af0*/  BSYNC B1 ;  /* 0x0000000000017941 */ /* 0x000fea0003800000 */
.L_x_53:
[----:B----45:R-:W-:Y:S01]  /*2b00*/  FMUL R31, R108, R9 ;  /* 0x000000096c1f7220 */ /* 0x030fe20000400000 */
[----:B---3--:R-:W-:Y:S01]  /*2b10*/  IADD3.X R37, R91, UR21, RZ, P5, !PT ;  /* 0x000000155b257c10 */ /* 0x008fe2000affe4ff */
        /* <DEDUP_REMOVED lines=8> */
.L_x_56:
[----:B------:R-:W-:Y:S05]  /*2ba0*/  BSYNC B1 ;  /* 0x0000000000017941 */ /* 0x000fea0003800000 */
.L_x_55:
        /* <DEDUP_REMOVED lines=10> */
[----:B---3--:R-:W-:Y:S02]  /*2c50*/  IADD3 R36, P5, R32, UR12, RZ ;  /* 0x0000000c20247c10 */ /* 0x008fe4000ffbe0ff */
[----:B------:R-:W-:-:S05]  /*2c60*/  IADD3.X R31, R27, UR5, RZ, P6, !PT ;  /* 0x000000051b1f7c10 */ /* 0x000fca000b7fe4ff */
[----:B------:R-:W-:Y:S06]  /*2c70*/  @!P3 BRA `(.L_x_58) ;  /* 0x000000000004b947 */ /* 0x000fec0003800000 */
[----:B------:R3:W5:Y:S02]  /*2c80*/  LDG.E.LTC128B R108, desc[UR18][R30.64] ;  /* 0x000000121e6c7981 */ /* 0x000764000c1e1920 */
.L_x_58:
[----:B------:R-:W-:Y:S05]  /*2c90*/  BSYNC B1 ;  /* 0x0000000000017941 */ /* 0x000fea0003800000 */
.L_x_57:
        /* <DEDUP_REMOVED lines=11> */
.L_x_60:
[----:B------:R-:W-:Y:S05]  /*2d50*/  BSYNC B1 ;  /* 0x0000000000017941 */ /* 0x000fea0003800000 */
.L_x_59:
[----:B-----5:R-:W-:Y:S01]  /*2d60*/  FMUL R40, R108, R9 ;  /* 0x000000096c287220 */ /* 0x020fe20000400000 */
[----:B----4-:R-:W-:Y:S01]  /*2d70*/  IADD3.X R39, R35, UR7, RZ, P5, !PT ;  /* 0x0000000723277c10 */ /* 0x010fe2000affe4ff */
[----:B------:R-:W-:Y:S01]  /*2d80*/  BSSY B1, `(.L_x_61) ;  /* 0x0000009000017945 */ /* 0x000fe20003800000 */
[----:B------:R-:W-:Y:S01]  /*2d90*/  ISETP.GT.AND P1, PT, R23, 0x8, P1 ;  /* 0x000000081700780c */ /* 0x000fe20000f24270 */
[----:B------:R-:W-:Y:S01]  /*2da0*/  FFMA R41, R41, R7, R40 ;  /* 0x0000000729297223 */ /* 0x000fe20000000028 */
[----:B0-----:R-:W-:Y:S02]  /*2db0*/  IADD3 R26, P3, R26, UR24, RZ ;  /* 0x000000181a1a7c10 */ /* 0x001fe4000ff7e0ff */
[----:B------:R-:W-:Y:S02]  /*2dc0*/  IADD3 R40, P5, R32, UR23, RZ ;  /* 0x0000001720287c10 */ /* 0x000fe4000ffbe0ff */
[----:B------:R0:W-:Y:S01]  /*2dd0*/  @P2 STG.E desc[UR18][R38.64], R41 ;  /* 0x0000002926002986 */ /* 0x0001e2000c101912 */
[----:B------:R-:W-:-:S06]  /*2de0*/  IADD3.X R27, R27, UR22, RZ, P3, !PT ;  /* 0x000000161b1b7c10 */ /* 0x000fcc0009ffe4ff */
[----:B------:R-:W-:Y:S05]  /*2df0*/  @!P1 BRA `(.L_x_62) ;  /* 0x0000000000049947 */ /* 0x000fea0003800000 */
[----:B------:R4:W5:Y:S02]  /*2e00*/  LDG.E.LTC128B R108, desc[UR18][R26.64] ;  /* 0x000000121a6c7981 */ /* 0x000964000c1e1920 */
.L_x_62:
[----:B------:R-:W-:Y:S05]  /*2e10*/  BSYNC B1 ;  /* 0x0000000000017941 */ /* 0x000fea0003800000 */
.L_x_61:
[----:B----45:R-:W-:Y:S01]  /*2e20*/  FMUL R27, R108, R9 ;  /* 0x000000096c1b7220 */ /* 0x030fe20000400000 */
[----:B0-----:R-:W-:Y:S01]  /*2e30*/  IADD3.X R41, R33, UR21, RZ, P5, !PT ;  /* 0x0000001521297c10 */ /* 0x001fe2000affe4ff */
        /* <DEDUP_REMOVED lines=8> */
.L_x_64:
[----:B------:R-:W-:Y:S05]  /*2ec0*/  BSYNC B1 ;  /* 0x0000000000017941 */ /* 0x000fea0003800000 */
.L_x_63:
        /* <DEDUP_REMOVED lines=10> */
[----:B------:R-:W-:Y:S02]  /*2f70*/  IADD3 R32, P5, R36, UR12, RZ ;  /* 0x0000000c24207c10 */ /* 0x000fe4000ffbe0ff */
[----:B0-----:R-:W-:-:S05]  /*2f80*/  IADD3.X R27, R31, UR5, RZ, P6, !PT ;  /* 0x000000051f1b7c10 */ /* 0x001fca000b7fe4ff */
[----:B------:R-:W-:Y:S06]  /*2f90*/  @!P3 BRA `(.L_x_66) ;  /* 0x000000000004b947 */ /* 0x000fec0003800000 */
[----:B------:R0:W5:Y:S02]  /*2fa0*/  LDG.E.LTC128B R108, desc[UR18][R26.64] ;  /* 0x000000121a6c7981 */ /* 0x000164000c1e1920 */
.L_x_66:
[----:B------:R-:W-:Y:S05]  /*2fb0*/  BSYNC B1 ;  /* 0x0000000000017941 */ /* 0x000fea0003800000 */
.L_x_65:
        /* <DEDUP_REMOVED lines=11> */
.L_x_68:
[----:B------:R-:W-:Y:S05]  /*3070*/  BSYNC B1 ;  /* 0x0000000000017941 */ /* 0x000fea0003800000 */
.L_x_67:
        /* <DEDUP_REMOVED lines=11> */
.L_x_70:
[----:B------:R-:W-:Y:S05]  /*3130*/  BSYNC B1 ;  /* 0x0000000000017941 */ /* 0x000fea0003800000 */
.L_x_69:
[----:B----45:R-:W-:Y:S01]  /*3140*/  FMUL R31, R108, R9 ;  /* 0x000000096c1f7220 */ /* 0x030fe20000400000 */
[----:B------:R-:W-:Y:S01]  /*3150*/  IADD3.X R41, R37, UR21, RZ, P5, !PT ;  /* 0x0000001525297c10 */ /* 0x000fe2000affe4ff */
        /* <DEDUP_REMOVED lines=8> */
.L_x_72:
[----:B------:R-:W-:Y:S05]  /*31e0*/  BSYNC B1 ;  /* 0x0000000000017941 */ /* 0x000fea0003800000 */
.L_x_71:
[----:B-----5:R-:W-:Y:S01]  /*31f0*/  FMUL R30, R108, R9 ;  /* 0x000000096c1e7220 */ /* 0x020fe20000400000 */
[----:B0-----:R-:W-:Y:S01]  /*3200*/  IADD3 R28, P5, R38, UR23, RZ ;  /* 0x00000017261c7c10 */ /* 0x001fe2000ffbe0ff */
        /* <DEDUP_REMOVED lines=9> */
[----:B----4-:R-:W-:-:S05]  /*32a0*/  IADD3.X R31, R27, UR5, RZ, P6, !PT ;  /* 0x000000051b1f7c10 */ /* 0x010fca000b7fe4ff */
[----:B------:R-:W-:Y:S06]  /*32b0*/  @!P3 BRA `(.L_x_74) ;  /* 0x000000000004b947 */ /* 0x000fec0003800000 */
[----:B------:R4:W5:Y:S02]  /*32c0*/  LDG.E.LTC128B R108, desc[UR18][R30.64] ;  /* 0x000000121e6c7981 */ /* 0x000964000c1e1920 */
.L_x_74:
[----:B------:R-:W-:Y:S05]  /*32d0*/  BSYNC B1 ;  /* 0x0000000000017941 */ /* 0x000fea0003800000 */
.L_x_73:
        /* <DEDUP_REMOVED lines=11> */
.L_x_76:
[----:B------:R-:W-:Y:S05]  /*3390*/  BSYNC B1 ;  /* 0x0000000000017941 */ /* 0x000fea0003800000 */
.L_x_75:
[----:B-----5:R-:W-:Y:S01]  /*33a0*/  FMUL R40, R108, R9 ;  /* 0x000000096c287220 */ /* 0x020fe20000400000 */
[----:B0-----:R-:W-:Y:S01]  /*33b0*/  IADD3.X R39, R35, UR7, RZ, P5, !PT ;  /* 0x0000000723277c10 */ /* 0x001fe2000affe4ff */
[----:B------:R-:W-:Y:S01]  /*33c0*/  BSSY B1, `(.L_x_77) ;  /* 0x0000009000017945 */ /* 0x000fe20003800000 */
[----:B------:R-:W-:Y:S01]  /*33d0*/  ISETP.GT.AND P1, PT, R23, 0x8, P1 ;  /* 0x000000081700780c */ /* 0x000fe20000f24270 */
[----:B------:R-:W-:Y:S01]  /*33e0*/  FFMA R49, R49, R7, R40 ;  /* 0x0000000731317223 */ /* 0x000fe20000000028 */
[----:B------:R-:W-:Y:S02]  /*33f0*/  IADD3 R26, P3, R26, UR24, RZ ;  /* 0x000000181a1a7c10 */ /* 0x000fe4000ff7e0ff */
[----:B------:R-:W-:Y:S02]  /*3400*/  IADD3 R40, P5, R32, UR23, RZ ;  /* 0x0000001720287c10 */ /* 0x000fe4000ffbe0ff */
[----:B------:R0:W-:Y:S01]  /*3410*/  @P2 STG.E desc[UR18][R38.64], R49 ;  /* 0x0000003126002986 */ /* 0x0001e2000c101912 */
[----:B------:R-:W-:-:S06]  /*3420*/  IADD3.X R27, R27, UR22, RZ, P3, !PT ;  /* 0x000000161b1b7c10 */ /* 0x000fcc0009ffe4ff */
[----:B------:R-:W-:Y:S05]  /*3430*/  @!P1 BRA `(.L_x_78) ;  /* 0x0000000000049947 */ /* 0x000fea0003800000 */
[----:B------:R0:W5:Y:S02]  /*3440*/  LDG.E.LTC128B R108, desc[UR18][R26.64] ;  /* 0x000000121a6c7981 */ /* 0x000164000c1e1920 */
.L_x_78:
[----:B------:R-:W-:Y:S05]  /*3450*/  BSYNC B1 ;  /* 0x0000000000017941 */ /* 0x000fea0003800000 */
.L_x_77:
[----:B0----5:R-:W-:Y:S01]  /*3460*/  FMUL R27, R108, R9 ;  /* 0x000000096c1b7220 */ /* 0x021fe20000400000 */
        /* <DEDUP_REMOVED lines=9> */
.L_x_80:
[----:B------:R-:W-:Y:S05]  /*3500*/  BSYNC B1 ;  /* 0x0000000000017941 */ /* 0x000fea0003800000 */
.L_x_79:
        /* <DEDUP_REMOVED lines=14> */
.L_x_82:
[----:B------:R-:W-:Y:S05]  /*35f0*/  BSYNC B1 ;  /* 0x0000000000017941 */ /* 0x000fea0003800000 */
.L_x_81:
[----:B0----5:R-:W-:Y:S01]  /*3600*/  FMUL R25, R108, R9 ;  /* 0x000000096c197220 */ /* 0x021fe20000400000 */
[----:B------:R-:W-:Y:S01]  /*3610*/  IADD3.X R33, R37, UR7, RZ, P5, !PT ;  /* 0x0000000725217c10 */ /* 0x000fe2000affe4ff */
[----:B------:R-:W-:Y:S01]  /*3620*/  BSSY B1, `(.L_x_83) ;  /* 0x0000009000017945 */ /* 0x000fe20003800000 */
[----:B------:R-:W-:Y:S01]  /*3630*/  ISETP.GT.AND P2, PT, R23, RZ, P0 ;  /* 0x000000ff1700720c */ /* 0x000fe20000744270 */
[----:B---3--:R-:W-:Y:S01]  /*3640*/  FFMA R35, R52, R7, R25 ;  /* 0x0000000734237223 */ /* 0x008fe20000000019 */
[----:B------:R-:W-:Y:S02]  /*3650*/  IADD3 R24, P6, R28, UR6, RZ ;  /* 0x000000061c187c10 */ /* 0x000fe4000ffde0ff */
[----:B------:R-:W-:Y:S02]  /*3660*/  IADD3 R34, P5, R38, UR12, RZ ;  /* 0x0000000c26227c10 */ /* 0x000fe4000ffbe0ff */
[----:B------:R0:W-:Y:S01]  /*3670*/  @P3 STG.E desc[UR18][R32.64], R35 ;  /* 0x0000002320003986 */ /* 0x0001e2000c101912 */
[----:B------:R-:W-:-:S06]  /*3680*/  IADD3.X R25, R29, UR5, RZ, P6, !PT ;  /* 0x000000051d197c10 */ /* 0x000fcc000b7fe4ff */
[----:B------:R-:W-:Y:S05]  /*3690*/  @!P2 BRA `(.L_x_84) ;  /* 0x000000000004a947 */ /* 0x000fea0003800000 */
[----:B------:R3:W5:Y:S02]  /*36a0*/  LDG.E.LTC128B R108, desc[UR18][R24.64] ;  /* 0x00000012186c7981 */ /* 0x000764000c1e1920 */
.L_x_84:
[----:B------:R-:W-:Y:S05]  /*36b0*/  BSYNC B1 ;  /* 0x0000000000017941 */ /* 0x000fea0003800000 */
.L_x_83:
[----:B-----5:R-:W-:Y:S01]  /*36c0*/  FMUL R40, R108, R9 ;  /* 0x000000096c287220 */ /* 0x020fe20000400000 */
[----:B0-----:R-:W-:Y:S01]  /*36d0*/  IADD3.X R35, R39, UR7, RZ, P5, !PT ;  /* 0x0000000727237c10 */ /* 0x001fe2000affe4ff */
        /* <DEDUP_REMOVED lines=9> */
.L_x_86:
[----:B------:R-:W-:Y:S05]  /*3770*/  BSYNC B1 ;  /* 0x0000000000017941 */ /* 0x000fea0003800000 */
.L_x_85:
        /* <DEDUP_REMOVED lines=10> */
.L_x_88:
[----:B------:R-:W-:Y:S05]  /*3820*/  BSYNC B1 ;  /* 0x0000000000017941 */ /* 0x000fea0003800000 */
.L_x_87:
        /* <DEDUP_REMOVED lines=14> */
.L_x_90:
[----:B------:R-:W-:Y:S05]  /*3910*/  BSYNC B1 ;  /* 0x0000000000017941 */ /* 0x000fea0003800000 */
.L_x_89:
        /* <DEDUP_REMOVED lines=11> */
.L_x_92:
[----:B------:R-:W-:Y:S05]  /*39d0*/  BSYNC B1 ;  /* 0x0000000000017941 */ /* 0x000fea0003800000 */
.L_x_91:
        /* <DEDUP_REMOVED lines=11> */
.L_x_94:
[----:B------:R-:W-:Y:S05]  /*3a90*/  BSYNC B1 ;  /* 0x0000000000017941 */ /* 0x000fea0003800000 */
.L_x_93:
[----:B0----5:R-:W-:Y:S01]  /*3aa0*/  FMUL R27, R108, R9 ;  /* 0x000000096c1b7220 */ /* 0x021fe20000400000 */
[----:B------:R-:W-:Y:S01]  /*3ab0*/  IADD3.X R41, R33, UR21, RZ, P5, !PT ;  /* 0x0000001521297c10 */ /* 0x000fe2000affe4ff */
[----:B------:R-:W-:Y:S01]  /*3ac0*/  BSSY B1, `(.L_x_95) ;  /* 0x0000008000017945 */ /* 0x000fe20003800000 */
[----:B------:R-:W-:Y:S01]  /*3ad0*/  ISETP.GT.AND P2, PT, R23, 0x8, P0 ;  /* 0x000000081700780c */ /* 0x000fe20000744270 */
[----:B------:R-:W-:Y:S01]  /*3ae0*/  FFMA R27, R58, R7, R27 ;  /* 0x000000073a1b7223 */ /* 0x000fe2000000001b */
[----:B---3--:R-:W-:-:S04]  /*3af0*/  IADD3 R24, P0, R24, UR24, RZ ;  /* 0x0000001818187c10 */ /* 0x008fc8000ff1e0ff */
[----:B------:R0:W-:Y:S01]  /*3b00*/  @P1 STG.E desc[UR18][R40.64], R27 ;  /* 0x0000001b28001986 */ /* 0x0001e2000c101912 */
[----:B------:R-:W-:-:S06]  /*3b10*/  IADD3.X R25, R25, UR22, RZ, P0, !PT ;  /* 0x0000001619197c10 */ /* 0x000fcc00087fe4ff */
[----:B------:R-:W-:Y:S05]  /*3b20*/  @!P2 BRA `(.L_x_96) ;  /* 0x000000000004a947 */ /* 0x000fea0003800000 */
[----:B------:R3:W5:Y:S02]  /*3b30*/  LDG.E.LTC128B R108, desc[UR18][R24.64] ;  /* 0x00000012186c7981 */ /* 0x000764000c1e1920 */
.L_x_96:
[----:B------:R-:W-:Y:S05]  /*3b40*/  BSYNC B1 ;  /* 0x0000000000017941 */ /* 0x000fea0003800000 */
.L_x_95:
[----:B-----5:R-:W-:Y:S01]  /*3b50*/  FMUL R26, R108, R9 ;  /* 0x000000096c1a7220 */ /* 0x020fe20000400000 */
[----:B---3--:R-:W-:Y:S01]  /*3b60*/  IADD3 R24, P5, R34, UR23, RZ ;  /* 0x0000001722187c10 */ /* 0x008fe2000ffbe0ff */
        /* <DEDUP_REMOVED lines=12> */
.L_x_98:
[----:B------:R-:W-:Y:S05]  /*3c30*/  BSYNC B1 ;  /* 0x0000000000017941 */ /* 0x000fea0003800000 */
.L_x_97:
[----:B---3-5:R-:W-:Y:S01]  /*3c40*/  FMUL R25, R108, R9 ;  /* 0x000000096c197220 */ /* 0x028fe20000400000 */
        /* <DEDUP_REMOVED lines=10> */
.L_x_100:
[----:B------:R-:W-:Y:S05]  /*3cf0*/  BSYNC B1 ;  /* 0x0000000000017941 */ /* 0x000fea0003800000 */
.L_x_99:
[----:B-----5:R-:W-:Y:S01]  /*3d00*/  FMUL R40, R108, R9 ;  /* 0x000000096c287220 */ /* 0x020fe20000400000 */
[----:B---3--:R-:W-:Y:S01]  /*3d10*/  IADD3.X R35, R39, UR7, RZ, P5, !PT ;  /* 0x0000000727237c10 */ /* 0x008fe2000affe4ff */
        /* <DEDUP_REMOVED lines=9> */
.L_x_102:
[----:B------:R-:W-:Y:S05]  /*3db0*/  BSYNC B1 ;  /* 0x0000000000017941 */ /* 0x000fea0003800000 */
.L_x_101:
        /* <DEDUP_REMOVED lines=10> */
.L_x_104:
[----:B------:R-:W-:Y:S05]  /*3e60*/  BSYNC B1 ;  /* 0x0000000000017941 */ /* 0x000fea0003800000 */
.L_x_103:
        /* <DEDUP_REMOVED lines=14> */
.L_x_106:
[----:B------:R-:W-:Y:S05]  /*3f50*/  BSYNC B1 ;  /* 0x0000000000017941 */ /* 0x000fea0003800000 */
.L_x_105:
        /* <DEDUP_REMOVED lines=11> */
.L_x_108:
[----:B------:R-:W-:Y:S05]  /*4010*/  BSYNC B1 ;  /* 0x0000000000017941 */ /* 0x000fea0003800000 */
.L_x_107:
        /* <DEDUP_REMOVED lines=11> */
.L_x_110:
[----:B------:R-:W-:Y:S05]  /*40d0*/  BSYNC B1 ;  /* 0x0000000000017941 */ /* 0x000fea0003800000 */
.L_x_109:
        /* <DEDUP_REMOVED lines=10> */
.L_x_112:
[----:B------:R-:W-:Y:S05]  /*4180*/  BSYNC B1 ;  /* 0x0000000000017941 */ /* 0x000fea0003800000 */
.L_x_111:
        /* <DEDUP_REMOVED lines=14> */
.L_x_114:
[----:B------:R-:W-:Y:S05]  /*4270*/  BSYNC B1 ;  /* 0x0000000000017941 */ /* 0x000fea0003800000 */
.L_x_113:
        /* <DEDUP_REMOVED lines=11> */
.L_x_116:
[----:B------:R-:W-:Y:S05]  /*4330*/  BSYNC B1 ;  /* 0x0000000000017941 */ /* 0x000fea0003800000 */
.L_x_115:
        /* <DEDUP_REMOVED lines=11> */
.L_x_118:
[----:B------:R-:W-:Y:S05]  /*43f0*/  BSYNC B1 ;  /* 0x0000000000017941 */ /* 0x000fea0003800000 */
.L_x_117:
        /* <DEDUP_REMOVED lines=10> */
.L_x_120:
[----:B------:R-:W-:Y:S05]  /*44a0*/  BSYNC B1 ;  /* 0x0000000000017941 */ /* 0x000fea0003800000 */
.L_x_119:
        /* <DEDUP_REMOVED lines=14> */
.L_x_122:
[----:B------:R-:W-:Y:S05]  /*4590*/  BSYNC B1 ;  /* 0x0000000000017941 */ /* 0x000fea0003800000 */
.L_x_121:
        /* <DEDUP_REMOVED lines=11> */
.L_x_124:
[----:B------:R-:W-:Y:S05]  /*4650*/  BSYNC B1 ;  /* 0x0000000000017941 */ /* 0x000fea0003800000 */
.L_x_123:
        /* <DEDUP_REMOVED lines=11> */
.L_x_126:
[----:B------:R-:W-:Y:S05]  /*4710*/  BSYNC B1 ;  /* 0x0000000000017941 */ /* 0x000fea0003800000 */
.L_x_125:
        /* <DEDUP_REMOVED lines=10> */
.L_x_128:
[----:B------:R-:W-:Y:S05]  /*47c0*/  BSYNC B1 ;  /* 0x0000000000017941 */ /* 0x000fea0003800000 */
.L_x_127:
        /* <DEDUP_REMOVED lines=14> */
.L_x_130:
[----:B------:R-:W-:Y:S05]  /*48b0*/  BSYNC B1 ;  /* 0x0000000000017941 */ /* 0x000fea0003800000 */
.L_x_129:
        /* <DEDUP_REMOVED lines=11> */
.L_x_132:
[----:B------:R-:W-:Y:S05]  /*4970*/  BSYNC B1 ;  /* 0x0000000000017941 */ /* 0x000fea0003800000 */
.L_x_131:
        /* <DEDUP_REMOVED lines=11> */
.L_x_134:
[----:B------:R-:W-:Y:S05]  /*4a30*/  BSYNC B1 ;  /* 0x0000000000017941 */ /* 0x000fea0003800000 */
.L_x_133:
        /* <DEDUP_REMOVED lines=10> */
.L_x_136:
[----:B------:R-:W-:Y:S05]  /*4ae0*/  BSYNC B1 ;  /* 0x0000000000017941 */ /* 0x000fea0003800000 */
.L_x_135:
        /* <DEDUP_REMOVED lines=14> */
.L_x_138:
[----:B------:R-:W-:Y:S05]  /*4bd0*/  BSYNC B1 ;  /* 0x0000000000017941 */ /* 0x000fea0003800000 */
.L_x_137:
[----:B0----5:R-:W-:Y:S01]  /*4be0*/  FMUL R29, R108, R9 ;  /* 0x000000096c1d7220 */ /* 0x021fe20000400000 */
[----:B------:R-:W-:Y:S01]  /*4bf0*/  IADD3.X R37, R33, UR7, RZ, P6, !PT ;  /* 0x0000000721257c10 */ /* 0x000fe2000b7fe4ff */
[----:B------:R-:W-:Y:S01]  /*4c00*/  BSSY B1, `(.L_x_139) ;  /* 0x0000008000017945 */ /* 0x000fe20003800000 */
[----:B------:R-:W-:Y:S01]  /*4c10*/  ISETP.GT.AND P2, PT, R23, RZ, P1 ;  /* 0x000000ff1700720c */ /* 0x000fe20000f44270 */
[----:B------:R-:W-:Y:S01]  /*4c20*/  FFMA R29, R80, R7, R29 ;  /* 0x00000007501d7223 */ /* 0x000fe2000000001d */
[----:B------:R-:W-:-:S04]  /*4c30*/  IADD3 R40, P0, R24, UR6, RZ ;  /* 0x0000000618287c10 */ /* 0x000fc8000ff1e0ff */
[----:B------:R0:W-:Y:S01]  /*4c40*/  @P5 STG.E desc[UR18][R36.64], R29 ;  /* 0x0000001d24005986 */ /* 0x0001e2000c101912 */
[----:B------:R-:W-:-:S06]  /*4c50*/  IADD3.X R41, R25, UR5, RZ, P0, !PT ;  /* 0x0000000519297c10 */ /* 0x000fcc00087fe4ff */
[----:B------:R-:W-:Y:S05]  /*4c60*/  @!P2 BRA `(.L_x_140) ;  /* 0x000000000004a947 */ /* 0x000fea0003800000 */
[----:B------:R0:W5:Y:S02]  /*4c70*/  LDG.E.LTC128B R108, desc[UR18][R40.64] ;  /* 0x00000012286c7981 */ /* 0x000164000c1e1920 */
.L_x_140:
[----:B------:R-:W-:Y:S05]  /*4c80*/  BSYNC B1 ;  /* 0x0000000000017941 */ /* 0x000fea0003800000 */
.L_x_139:
[----:B-----5:R-:W-:Y:S01]  /*4c90*/  FMUL R38, R108, R9 ;  /* 0x000000096c267220 */ /* 0x020fe20000400000 */
[----:B------:R-:W-:Y:S01]  /*4ca0*/  IADD3 R28, P5, R34, UR12, RZ ;  /* 0x0000000c221c7c10 */ /* 0x000fe2000ffbe0ff */
[----:B------:R-:W-:Y:S01]  /*4cb0*/  BSSY B1, `(.L_x_141) ;  /* 0x000000b000017945 */ /* 0x000fe20003800000 */
[----:B------:R-:W-:Y:S01]  /*4cc0*/  ISETP.GT.AND P3, PT, R23, 0x8, P3 ;  /* 0x000000081700780c */ /* 0x000fe20001f64270 */
[----:B------:R-:W-:Y:S01]  /*4cd0*/  FFMA R81, R81, R7, R38 ;  /* 0x0000000751517223 */ /* 0x000fe20000000026 */
[----:B0-----:R-:W-:Y:S02]  /*4ce0*/  IADD3.X R29, R35, UR7, RZ, P5, !PT ;  /* 0x00000007231d7c10 */ /* 0x001fe4000affe4ff */
[----:B------:R-:W-:Y:S02]  /*4cf0*/  IADD3 R26, P6, R26, UR24, RZ ;  /* 0x000000181a1a7c10 */ /* 0x000fe4000ffde0ff */
[----:B------:R-:W-:Y:S01]  /*4d00*/  ISETP.GT.AND P0, PT, R88, 0x78, PT ;  /* 0x000000785800780c */ /* 0x000fe20003f04270 */
[----:B------:R0:W-:Y:S01]  /*4d10*/  @P2 STG.E desc[UR18][R28.64], R81 ;  /* 0x000000511c002986 */ /* 0x0001e2000c101912 */
[----:B------:R-:W-:-:S02]  /*4d20*/  IADD3 R38, P5, R32, UR23, RZ ;  /* 0x0000001720267c10 */ /* 0x000fc4000ffbe0ff */
[----:B------:R-:W-:-:S03]  /*4d30*/  IADD3.X R27, R27, UR22, RZ, P6, !PT ;  /* 0x000000161b1b7c10 */ /* 0x000fc6000b7fe4ff */
[----:B------:R-:W-:Y:S08]  /*4d40*/  @!P3 BRA `(.L_x_142) ;  /* 0x000000000004b947 */ /* 0x000ff00003800000 */
[----:B------:R0:W5:Y:S02]  /*4d50*/  LDG.E.LTC128B R108, desc[UR18][R26.64] ;  /* 0x000000121a6c7981 */ /* 0x000164000c1e1920 */
.L_x_142:
[----:B------:R-:W-:Y:S05]  /*4d60*/  BSYNC B1 ;  /* 0x0000000000017941 */ /* 0x000fea0003800000 */
.L_x_141:
[----:B0----5:R-:W-:Y:S01]  /*4d70*/  FMUL R27, R108, R9 ;  /* 0x000000096c1b7220 */ /* 0x021fe20000400000 */
[----:B------:R-:W-:Y:S01]  /*4d80*/  IADD3.X R39, R33, UR21, RZ, P5, !PT ;  /* 0x0000001521277c10 */ /* 0x000fe2000affe4ff */
[----:B------:R-:W-:Y:S01]  /*4d90*/  BSSY B1, `(.L_x_143) ;  /* 0x0000009000017945 */ /* 0x000fe20003800000 */
[----:B------:R-:W-:Y:S01]  /*4da0*/  ISETP.GT.AND P1, PT, R23, 0x8, P1 ;  /* 0x000000081700780c */ /* 0x000fe20000f24270 */
[----:B------:R-:W-:Y:S01]  /*4db0*/  FFMA R27, R82, R7, R27 ;  /* 0x00000007521b7223 */ /* 0x000fe2000000001b */
[----:B------:R-:W-:Y:S02]  /*4dc0*/  IADD3 R24, P5, R24, UR24, RZ ;  /* 0x0000001818187c10 */ /* 0x000fe4000ffbe0ff */
[----:B------:R-:W-:Y:S02]  /*4dd0*/  ISETP.GT.AND P2, PT, R88, 0x79, PT ;  /* 0x000000795800780c */ /* 0x000fe40003f44270 */
[----:B------:R0:W-:Y:S01]  /*4de0*/  @P3 STG.E desc[UR18][R38.64], R27 ;  /* 0x0000001b26003986 */ /* 0x0001e2000c101912 */
[----:B------:R-:W-:-:S06]  /*4df0*/  IADD3.X R25, R25, UR22, RZ, P5, !PT ;  /* 0x0000001619197c10 */ /* 0x000fcc000affe4ff */
[----:B------:R-:W-:Y:S05]  /*4e00*/  @!P1 BRA `(.L_x_144) ;  /* 0x0000000000049947 */ /* 0x000fea0003800000 */
[----:B------:R0:W5:Y:S02]  /*4e10*/  LDG.E.LTC128B R108, desc[UR18][R24.64] ;  /* 0x00000012186c7981 */ /* 0x000164000c1e1920 */
.L_x_144:
[----:B------:R-:W-:Y:S05]  /*4e20*/  BSYNC B1 ;  /* 0x0000000000017941 */ /* 0x000fea0003800000 */
.L_x_143:
[----:B0-----:R-:W-:Y:S01]  /*4e30*/  IADD3 R24, P6, R34, UR23, RZ ;  /* 0x0000001722187c10 */ /* 0x001fe2000ffde0ff */
[----:B-----5:R-:W-:Y:S01]  /*4e40*/  FMUL R32, R108, R9 ;  /* 0x000000096c207220 */ /* 0x020fe20000400000 */
[----:B------:R-:W-:Y:S01]  /*4e50*/  ISETP.GT.AND P3, PT, R23, RZ, P0 ;  /* 0x000000ff1700720c */ /* 0x000fe20000764270 */
[----:B------:R-:W-:Y:S01]  /*4e60*/  BSSY B1, `(.L_x_145) ;  /* 0x0000009000017945 */ /* 0x000fe20003800000 */
[----:B------:R-:W-:Y:S01]  /*4e70*/  IADD3.X R25, R35, UR21, RZ, P6, !PT ;  /* 0x0000001523197c10 */ /* 0x000fe2000b7fe4ff */
[----:B------:R-:W-:Y:S01]  /*4e80*/  FFMA R83, R83, R7, R32 ;  /* 0x0000000753537223 */ /* 0x000fe20000000020 */
[----:B------:R-:W-:-:S04]  /*4e90*/  IADD3 R26, P5, R36, UR12, RZ ;  /* 0x0000000c241a7c10 */ /* 0x000fc8000ffbe0ff */
[----:B------:R0:W-:Y:S05]  /*4ea0*/  @P1 STG.E desc[UR18][R24.64], R83 ;  /* 0x0000005318001986 */ /* 0x0001ea000c101912 */
[----:B------:R-:W-:Y:S05]  /*4eb0*/  @!P3 BRA `(.L_x_146) ;  /* 0x00000000000cb947 */ /* 0x000fea0003800000 */
[----:B0-----:R-:W-:-:S04]  /*4ec0*/  IADD3 R24, P1, R30, UR6, RZ ;  /* 0x000000061e187c10 */ /* 0x001fc8000ff3e0ff */
[----:B------:R-:W-:-:S05]  /*4ed0*/  IADD3.X R25, R31, UR5, RZ, P1, !PT ;  /* 0x000000051f197c10 */ /* 0x000fca0008ffe4ff */
[----:B------:R0:W5:Y:S04]  /*4ee0*/  LDG.E.LTC128B R108, desc[UR18][R24.64] ;  /* 0x00000012186c7981 */ /* 0x000168000c1e1920 */
.L_x_146:
[----:B------:R-:W-:Y:S05]  /*4ef0*/  BSYNC B1 ;  /* 0x0000000000017941 */ /* 0x000fea0003800000 */
.L_x_145:
[----:B0----5:R-:W-:Y:S01]  /*4f00*/  FMUL R25, R108, R9 ;  /* 0x000000096c197220 */ /* 0x021fe20000400000 */
[----:B------:R-:W-:Y:S01]  /*4f10*/  IADD3.X R27, R37, UR7, RZ, P5, !PT ;  /* 0x00000007251b7c10 */ /* 0x000fe2000affe4ff */
[----:B------:R-:W-:Y:S01]  /*4f20*/  BSSY B1, `(.L_x_147) ;  /* 0x0000009000017945 */ /* 0x000fe20003800000 */
[----:B------:R-:W-:Y:S01]  /*4f30*/  ISETP.GT.AND P1, PT, R23, RZ, P2 ;  /* 0x000000ff1700720c */ /* 0x000fe20001724270 */
[----:B------:R-:W-:Y:S01]  /*4f40*/  FFMA R25, R84, R7, R25 ;  /* 0x0000000754197223 */ /* 0x000fe20000000019 */
[----:B------:R-:W-:-:S04]  /*4f50*/  IADD3 R32, P5, R28, UR12, RZ ;  /* 0x0000000c1c207c10 */ /* 0x000fc8000ffbe0ff */
[----:B------:R0:W-:Y:S07]  /*4f60*/  @P3 STG.E desc[UR18][R26.64], R25 ;  /* 0x000000191a003986 */ /* 0x0001ee000c101912 */
[----:B------:R-:W-:Y:S05]  /*4f70*/  @!P1 BRA `(.L_x_148) ;  /* 0x00000000000c9947 */ /* 0x000fea0003800000 */
[----:B------:R-:W-:-:S04]  /*4f80*/  IADD3 R24, P3, R40, UR6, RZ ;  /* 0x0000000628187c10 */ /* 0x000fc8000ff7e0ff */
[----:B0-----:R-:W-:-:S05]  /*4f90*/  IADD3.X R25, R41, UR5, RZ, P3, !PT ;  /* 0x0000000529197c10 */ /* 0x001fca0009ffe4ff */
[----:B------:R0:W5:Y:S04]  /*4fa0*/  LDG.E.LTC128B R108, desc[UR18][R24.64] ;  /* 0x00000012186c7981 */ /* 0x000168000c1e1920 */
.L_x_148:
[----:B------:R-:W-:Y:S05]  /*4fb0*/  BSYNC B1 ;  /* 0x0000000000017941 */ /* 0x000fea0003800000 */
.L_x_147:
[----:B0----5:R-:W-:Y:S01]  /*4fc0*/  FMUL R24, R108, R9 ;  /* 0x000000096c187220 */ /* 0x021fe20000400000 */
[----:B------:R-:W-:Y:S01]  /*4fd0*/  IADD3.X R33, R29, UR7, RZ, P5, !PT ;  /* 0x000000071d217c10 */ /* 0x000fe2000affe4ff */
        /* <DEDUP_REMOVED lines=9> */
.L_x_150:
[----:B------:R-:W-:Y:S05]  /*5070*/  BSYNC B1 ;  /* 0x0000000000017941 */ /* 0x000fea0003800000 */
.L_x_149:
[----:B------:R-:W-:Y:S01]  /*5080*/  ISETP.GT.AND P2, PT, R23, 0x8, P2 ;  /* 0x000000081700780c */ /* 0x000fe20001744270 */
[----:B0----5:R-:W-:Y:S01]  /*5090*/  FMUL R25, R108, R9 ;  /* 0x000000096c197220 */ /* 0x021fe20000400000 */
[----:B------:R-:W-:Y:S01]  /*50a0*/  IADD3.X R27, R37, UR21, RZ, P5, !PT ;  /* 0x00000015251b7c10 */ /* 0x000fe2000affe4ff */
[----:B------:R-:W-:Y:S02]  /*50b0*/  BSSY B1, `(.L_x_151) ;  /* 0x0000007000017945 */ /* 0x000fe40003800000 */
[----:B----4-:R-:W-:-:S05]  /*50c0*/  FFMA R31, R86, R7, R25 ;  /* 0x00000007561f7223 */ /* 0x010fca0000000019 */
[----:B------:R0:W-:Y:S01]  /*50d0*/  @P0 STG.E desc[UR18][R26.64], R31 ;  /* 0x0000001f1a000986 */ /* 0x0001e2000c101912 */
[----:B------:R-:W-:-:S04]  /*50e0*/  IADD3 R24, P0, R40, UR24, RZ ;  /* 0x0000001828187c10 */ /* 0x000fc8000ff1e0ff */
[----:B------:R-:W-:Y:S01]  /*50f0*/  IADD3.X R25, R41, UR22, RZ, P0, !PT ;  /* 0x0000001629197c10 */ /* 0x000fe200087fe4ff */
[----:B------:R-:W-:Y:S08]  /*5100*/  @!P2 BRA `(.L_x_152) ;  /* 0x000000000004a947 */ /* 0x000ff00003800000 */
[----:B------:R4:W5:Y:S02]  /*5110*/  LDG.E.LTC128B R108, desc[UR18][R24.64] ;  /* 0x00000012186c7981 */ /* 0x000964000c1e1920 */
.L_x_152:
[----:B------:R-:W-:Y:S05]  /*5120*/  BSYNC B1 ;  /* 0x0000000000017941 */ /* 0x000fea0003800000 */
.L_x_151:
[----:B------:R-:W-:Y:S05]  /*5130*/  @!P2 BRA `(.L_x_153) ;  /* 0x000000140084a947 */ /* 0x000fea0003800000 */
[----:B----4-:R-:W-:Y:S01]  /*5140*/  IADD3 R24, P0, R28, UR23, RZ ;  /* 0x000000171c187c10 */ /* 0x010fe2000ff1e0ff */
[----:B-----5:R-:W-:-:S03]  /*5150*/  FMUL R108, R108, R9 ;  /* 0x000000096c6c7220 */ /* 0x020fc60000400000 */
[----:B------:R-:W-:Y:S01]  /*5160*/  IADD3.X R25, R29, UR21, RZ, P0, !PT ;  /* 0x000000151d197c10 */ /* 0x000fe200087fe4ff */
[----:B------:R-:W-:-:S05]  /*5170*/  FFMA R87, R87, R7, R108 ;  /* 0x0000000757577223 */ /* 0x000fca000000006c */
[----:B------:R4:W-:Y:S01]  /*5180*/  STG.E desc[UR18][R24.64], R87 ;  /* 0x0000005718007986 */ /* 0x0009e2000c101912 */
[----:B------:R-:W-:Y:S05]  /*5190*/  BRA `(.L_x_153) ;  /* 0x00000014006c7947 */ /* 0x000fea0003800000 */
.L_x_26:
[----:B------:R-:W-:Y:S01]  /*51a0*/  ISETP.GT.AND P1, PT, R88, 0x1, PT ;  /* 0x000000015800780c */ /* 0x000fe20003f24270 */
[----:B------:R-:W-:Y:S01]  /*51b0*/  ULDC.64 UR8, c[0x0][0x6c0] ;  /* 0x0001b00000087ab9 */ /* 0x000fe20000000a00 */
[----:B------:R-:W-:Y:S01]  /*51c0*/  ISETP.GT.AND P0, PT, R23, 0x8, P0 ;  /* 0x000000081700780c */ /* 0x000fe20000704270 */
[-C--:B--2---:R-:W-:Y:S01]  /*51d0*/  FMUL R89, R24, R7.reuse ;  /* 0x0000000718597220 */ /* 0x084fe20000400000 */
[----:B------:R-:W-:Y:S01]  /*51e0*/  LEA R90, P5, R102, UR8, 0x2 ;  /* 0x00000008665a7c11 */ /* 0x000fe2000f8a10ff */
[-C--:B------:R-:W-:Y:S01]  /*51f0*/  FMUL R95, R25, R7.reuse ;  /* 0x00000007195f7220 */ /* 0x080fe20000400000 */
[----:B------:R-:W-:Y:S01]  /*5200*/  ISETP.GT.AND P3, PT, R23, RZ, P1 ;  /* 0x000000ff1700720c */ /* 0x000fe20000f64270 */
[-C--:B------:R-:W-:Y:S01]  /*5210*/  FMUL R97, R26, R7.reuse ;  /* 0x000000071a617220 */ /* 0x080fe20000400000 */
[----:B------:R-:W-:Y:S01]  /*5220*/  LEA.HI.X R91, R102, UR9, R111, 0x2, P5 ;  /* 0x00000009665b7c11 */ /* 0x000fe2000a8f146f */
[-C--:B------:R-:W-:Y:S01]  /*5230*/  FMUL R99, R27, R7.reuse ;  /* 0x000000071b637220 */ /* 0x080fe20000400000 */
[C---:B------:R-:W-:Y:S01]  /*5240*/  LEA R92, P5, R112.reuse, R90, 0x2 ;  /* 0x0000005a705c7211 */ /* 0x040fe200078a10ff */
[----:B------:R-:W-:Y:S01]  /*5250*/  FMUL R33, R33, R7 ;  /* 0x0000000721217220 */ /* 0x000fe20000400000 */
[----:B------:R-:W-:Y:S01]  /*5260*/  ISETP.GT.AND P1, PT, R23, 0x8, P1 ;  /* 0x000000081700780c */ /* 0x000fe20000f24270 */
[----:B------:R0:W-:Y:S01]  /*5270*/  @P2 STG.E desc[UR18][R90.64], R89 ;  /* 0x000000595a002986 */ /* 0x0001e2000c101912 */
[----:B------:R-:W-:Y:S01]  /*5280*/  LEA.HI.X R93, R112, R91, R113, 0x2, P5 ;  /* 0x0000005b705d7211 */ /* 0x000fe200028f1471 */
[-C--:B------:R-:W-:Y:S01]  /*5290*/  FMUL R35, R35, R7.reuse ;  /* 0x0000000723237220 */ /* 0x080fe20000400000 */
[C---:B------:R-:W-:Y:S01]  /*52a0*/  ISETP.GT.AND P2, PT, R88.reuse, 0x9, PT ;  /* 0x000000095800780c */ /* 0x040fe20003f44270 */
[-C--:B------:R-:W-:Y:S01]  /*52b0*/  FMUL R37, R37, R7.reuse ;  /* 0x0000000725257220 */ /* 0x080fe20000400000 */
[-C--:B------:R-:W-:Y:S01]  /*52c0*/  FMUL R39, R39, R7.reuse ;  /* 0x0000000727277220 */ /* 0x080fe20000400000 */
[----:B------:R1:W-:Y:S01]  /*52d0*/  @P3 STG.E desc[UR18][R92.64], R95 ;  /* 0x0000005f5c003986 */ /* 0x0003e2000c101912 */
[----:B------:R-:W-:Y:S01]  /*52e0*/  ISETP.GT.AND P3, PT, R88, 0x8, PT ;  /* 0x000000085800780c */ /* 0x000fe20003f64270 */
[-C--:B------:R-:W-:Y:S01]  /*52f0*/  FMUL R41, R41, R7.reuse ;  /* 0x0000000729297220 */ /* 0x080fe20000400000 */
[C---:B------:R-:W-:Y:S01]  /*5300*/  ISETP.GT.AND P6, PT, R23.reuse, RZ, P2 ;  /* 0x000000ff1700720c */ /* 0x040fe200017c4270 */
[----:B------:R2:W-:Y:S01]  /*5310*/  @P0 STG.E desc[UR18][R90.64+0x20], R97 ;  /* 0x000020615a000986 */ /* 0x0005e2000c101912 */
[----:B------:R-:W-:Y:S01]  /*5320*/  IADD3 R24, P0, R90, UR12, RZ ;  /* 0x0000000c5a187c10 */ /* 0x000fe2000ff1e0ff */
[-C--:B0-----:R-:W-:Y:S01]  /*5330*/  FMUL R89, R28, R7.reuse ;  /* 0x000000071c597220 */ /* 0x081fe20000400000 */
[----:B------:R-:W-:Y:S01]  /*5340*/  ISETP.GT.AND P5, PT, R23, RZ, P3 ;  /* 0x000000ff1700720c */ /* 0x000fe20001fa4270 */
[----:B------:R0:W-:Y:S01]  /*5350*/  @P1 STG.E desc[UR18][R92.64+0x20], R99 ;  /* 0x000020635c001986 */ /* 0x0001e2000c101912 */
[----:B------:R-:W-:Y:S01]  /*5360*/  IADD3.X R25, R91, UR7, RZ, P0, !PT ;  /* 0x000000075b197c10 */ /* 0x000fe200087fe4ff */
[-C--:B------:R-:W-:Y:S01]  /*5370*/  FMUL R43, R43, R7.reuse ;  /* 0x000000072b2b7220 */ /* 0x080fe20000400000 */
[----:B------:R-:W-:Y:S01]  /*5380*/  IADD3 R26, P0, R92, UR12, RZ ;  /* 0x0000000c5c1a7c10 */ /* 0x000fe2000ff1e0ff */
[-C--:B-1----:R-:W-:Y:S01]  /*5390*/  FMUL R95, R29, R7.reuse ;  /* 0x000000071d5f7220 */ /* 0x082fe20000400000 */
[----:B------:R-:W-:Y:S01]  /*53a0*/  IADD3 R28, P1, R90, UR23, RZ ;  /* 0x000000175a1c7c10 */ /* 0x000fe2000ff3e0ff */
[-C--:B------:R-:W-:Y:S01]  /*53b0*/  FMUL R45, R45, R7.reuse ;  /* 0x000000072d2d7220 */ /* 0x080fe20000400000 */
[----:B------:R-:W-:Y:S01]  /*53c0*/  IADD3.X R27, R93, UR7, RZ, P0, !PT ;  /* 0x000000075d1b7c10 */ /* 0x000fe200087fe4ff */
[-C--:B--2---:R-:W-:Y:S01]  /*53d0*/  FMUL R97, R30, R7.reuse ;  /* 0x000000071e617220 */ /* 0x084fe20000400000 */
[----:B------:R-:W-:Y:S01]  /*53e0*/  ISETP.GT.AND P0, PT, R23, 0x8, P3 ;  /* 0x000000081700780c */ /* 0x000fe20001f04270 */
[-C--:B------:R-:W-:Y:S01]  /*53f0*/  FMUL R47, R47, R7.reuse ;  /* 0x000000072f2f7220 */ /* 0x080fe20000400000 */
[----:B------:R-:W-:Y:S01]  /*5400*/  IADD3.X R29, R91, UR21, RZ, P1, !PT ;  /* 0x000000155b1d7c10 */ /* 0x000fe20008ffe4ff */
[----:B------:R1:W-:Y:S01]  /*5410*/  @P5 STG.E desc[UR18][R24.64], R89 ;  /* 0x0000005918005986 */ /* 0x0003e2000c101912 */
[----:B------:R-:W-:Y:S01]  /*5420*/  ISETP.GT.AND P3, PT, R88, 0x10, PT ;  /* 0x000000105800780c */ /* 0x000fe20003f64270 */
[-C--:B0-----:R-:W-:Y:S01]  /*5430*/  FMUL R99, R31, R7.reuse ;  /* 0x000000071f637220 */ /* 0x081fe20000400000 */
[C---:B------:R-:W-:Y:S01]  /*5440*/  ISETP.GT.AND P2, PT, R23.reuse, 0x8, P2 ;  /* 0x000000081700780c */ /* 0x040fe20001744270 */
[----:B------:R0:W-:Y:S01]  /*5450*/  @P6 STG.E desc[UR18][R26.64], R95 ;  /* 0x0000005f1a006986 */ /* 0x0001e2000c101912 */
[----:B------:R-:W-:Y:S01]  /*5460*/  ISETP.GT.AND P5, PT, R23, RZ, P3 ;  /* 0x000000ff1700720c */ /* 0x000fe20001fa4270 */
[-C--:B------:R-:W-:Y:S01]  /*5470*/  FMUL R49, R49, R7.reuse ;  /* 0x0000000731317220 */ /* 0x080fe20000400000 */
[----:B------:R-:W-:Y:S01]  /*5480*/  IADD3 R30, P6, R92, UR23, RZ ;  /* 0x000000175c1e7c10 */ /* 0x000fe2000ffde0ff */
[-C--:B------:R-:W-:Y:S01]  /*5490*/  FMUL R51, R51, R7.reuse ;  /* 0x0000000733337220 */ /* 0x080fe20000400000 */
[----:B------:R-:W-:Y:S01]  /*54a0*/  ISETP.GT.AND P1, PT, R88, 0x11, PT ;  /* 0x000000115800780c */ /* 0x000fe20003f24270 */
[----:B------:R-:W-:Y:S01]  /*54b0*/  @P0 STG.E desc[UR18][R28.64], R97 ;  /* 0x000000611c000986 */ /* 0x000fe2000c101912 */
[----:B------:R-:W-:Y:S01]  /*54c0*/  IADD3 R90, P0, R24, UR12, RZ ;  /* 0x0000000c185a7c10 */ /* 0x000fe2000ff1e0ff */
[-C--:B-1----:R-:W-:Y:S01]  /*54d0*/  FMUL R89, R32, R7.reuse ;  /* 0x0000000720597220 */ /* 0x082fe20000400000 */
[----:B------:R-:W-:Y:S01]  /*54e0*/  IADD3.X R31, R93, UR21, RZ, P6, !PT ;  /* 0x000000155d1f7c10 */ /* 0x000fe2000b7fe4ff */
[-C--:B------:R-:W-:Y:S01]  /*54f0*/  FMUL R53, R53, R7.reuse ;  /* 0x0000000735357220 */ /* 0x080fe20000400000 */
[----:B------:R-:W-:Y:S01]  /*5500*/  IADD3.X R91, R25, UR7, RZ, P0, !PT ;  /* 0x00000007195b7c10 */ /* 0x000fe200087fe4ff */
[-C--:B0-----:R-:W-:Y:S01]  /*5510*/  FMUL R95, R34, R7.reuse ;  /* 0x00000007225f7220 */ /* 0x081fe20000400000 */
[----:B------:R-:W-:Y:S01]  /*5520*/  IADD3 R92, P0, R26, UR12, RZ ;  /* 0x0000000c1a5c7c10 */ /* 0x000fe2000ff1e0ff */
[----:B------:R-:W-:Y:S01]  /*5530*/  @P2 STG.E desc[UR18][R30.64], R99 ;  /* 0x000000631e002986 */ /* 0x000fe2000c101912 */
[----:B------:R-:W-:Y:S01]  /*5540*/  ISETP.GT.AND P6, PT, R23, RZ, P1 ;  /* 0x000000ff1700720c */ /* 0x000fe20000fc4270 */
[-C--:B------:R-:W-:Y:S01]  /*5550*/  FMUL R55, R55, R7.reuse ;  /* 0x0000000737377220 */ /* 0x080fe20000400000 */
[----:B------:R-:W-:Y:S01]  /*5560*/  IADD3.X R93, R27, UR7, RZ, P0, !PT ;  /* 0x000000071b5d7c10 */ /* 0x000fe200087fe4ff */
[----:B------:R0:W-:Y:S01]  /*5570*/  @P5 STG.E desc[UR18][R90.64], R89 ;  /* 0x000000595a005986 */ /* 0x0001e2000c101912 */
[----:B------:R-:W-:Y:S01]  /*5580*/  ISETP.GT.AND P0, PT, R23, 0x8, P3 ;  /* 0x000000081700780c */ /* 0x000fe20001f04270 */
[-C--:B------:R-:W-:Y:S01]  /*5590*/  FMUL R57, R57, R7.reuse ;  /* 0x0000000739397220 */ /* 0x080fe20000400000 */
[----:B------:R-:W-:Y:S01]  /*55a0*/  IADD3 R24, P5, R24, UR23, RZ ;  /* 0x0000001718187c10 */ /* 0x000fe2000ffbe0ff */
[-C--:B------:R-:W-:Y:S01]  /*55b0*/  FMUL R59, R59, R7.reuse ;  /* 0x000000073b3b7220 */ /* 0x080fe20000400000 */
[----:B------:R-:W-:Y:S01]  /*55c0*/  ISETP.GT.AND P3, PT, R88, 0x18, PT ;  /* 0x000000185800780c */ /* 0x000fe20003f64270 */
[-C--:B------:R-:W-:Y:S01]  /*55d0*/  FMUL R61, R61, R7.reuse ;  /* 0x000000073d3d7220 */ /* 0x080fe20000400000 */
[----:B------:R-:W-:Y:S01]  /*55e0*/  IADD3.X R25, R25, UR21, RZ, P5, !PT ;  /* 0x0000001519197c10 */ /* 0x000fe2000affe4ff */
[-C--:B------:R-:W-:Y:S01]  /*55f0*/  FMUL R63, R63, R7.reuse ;  /* 0x000000073f3f7220 */ /* 0x080fe20000400000 */
[C---:B------:R-:W-:Y:S01]  /*5600*/  ISETP.GT.AND P2, PT, R23.reuse, 0x8, P1 ;  /* 0x000000081700780c */ /* 0x040fe20000f44270 */
[----:B------:R1:W-:Y:S01]  /*5610*/  @P6 STG.E desc[UR18][R92.64], R33 ;  /* 0x000000215c006986 */ /* 0x0003e2000c101912 */
[----:B------:R-:W-:Y:S01]  /*5620*/  ISETP.GT.AND P5, PT, R23, RZ, P3 ;  /* 0x000000ff1700720c */ /* 0x000fe20001fa4270 */
[-C--:B0-----:R-:W-:Y:S01]  /*5630*/  FMUL R89, R38, R7.reuse ;  /* 0x0000000726597220 */ /* 0x081fe20000400000 */
[----:B------:R-:W-:Y:S01]  /*5640*/  IADD3 R26, P6, R26, UR23, RZ ;  /* 0x000000171a1a7c10 */ /* 0x000fe2000ffde0ff */
[----:B------:R0:W-:Y:S01]  /*5650*/  @P0 STG.E desc[UR18][R24.64], R95 ;  /* 0x0000005f18000986 */ /* 0x0001e2000c101912 */
[----:B------:R-:W-:Y:S01]  /*5660*/  IADD3 R28, P0, R90, UR12, RZ ;  /* 0x0000000c5a1c7c10 */ /* 0x000fe2000ff1e0ff */
[-C--:B------:R-:W-:Y:S01]  /*5670*/  FMUL R65, R65, R7.reuse ;  /* 0x0000000741417220 */ /* 0x080fe20000400000 */
[----:B------:R-:W-:Y:S01]  /*5680*/  ISETP.GT.AND P1, PT, R88, 0x19, PT ;  /* 0x000000195800780c */ /* 0x000fe20003f24270 */
[-C--:B------:R-:W-:Y:S01]  /*5690*/  FMUL R67, R67, R7.reuse ;  /* 0x0000000743437220 */ /* 0x080fe20000400000 */
[----:B------:R-:W-:Y:S01]  /*56a0*/  IADD3.X R29, R91, UR7, RZ, P0, !PT ;  /* 0x000000075b1d7c10 */ /* 0x000fe200087fe4ff */
[-C--:B------:R-:W-:Y:S01]  /*56b0*/  FMUL R69, R69, R7.reuse ;  /* 0x0000000745457220 */ /* 0x080fe20000400000 */
[----:B------:R-:W-:Y:S01]  /*56c0*/  IADD3 R30, P0, R92, UR12, RZ ;  /* 0x0000000c5c1e7c10 */ /* 0x000fe2000ff1e0ff */
[-C--:B-1----:R-:W-:Y:S01]  /*56d0*/  FMUL R33, R36, R7.reuse ;  /* 0x0000000724217220 */ /* 0x082fe20000400000 */
[----:B------:R-:W-:Y:S01]  /*56e0*/  IADD3.X R27, R27, UR21, RZ, P6, !PT ;  /* 0x000000151b1b7c10 */ /* 0x000fe2000b7fe4ff */
[-C--:B------:R-:W-:Y:S01]  /*56f0*/  FMUL R71, R71, R7.reuse ;  /* 0x0000000747477220 */ /* 0x080fe20000400000 */
[----:B------:R-:W-:Y:S01]  /*5700*/  ISETP.GT.AND P6, PT, R23, RZ, P1 ;  /* 0x000000ff1700720c */ /* 0x000fe20000fc4270 */
[-C--:B------:R-:W-:Y:S01]  /*5710*/  FMUL R73, R73, R7.reuse ;  /* 0x0000000749497220 */ /* 0x080fe20000400000 */
[----:B------:R-:W-:Y:S01]  /*5720*/  IADD3.X R31, R93, UR7, RZ, P0, !PT ;  /* 0x000000075d1f7c10 */ /* 0x000fe200087fe4ff */
[----:B------:R1:W-:Y:S01]  /*5730*/  @P2 STG.E desc[UR18][R26.64], R35 ;  /* 0x000000231a002986 */ /* 0x0003e2000c101912 */
[----:B------:R-:W-:Y:S01]  /*5740*/  ISETP.GT.AND P0, PT, R23, 0x8, P3 ;  /* 0x000000081700780c */ /* 0x000fe20001f04270 */
[-C--:B------:R-:W-:Y:S01]  /*5750*/  FMUL R75, R75, R7.reuse ;  /* 0x000000074b4b7220 */ /* 0x080fe20000400000 */
[----:B------:R-:W-:Y:S01]  /*5760*/  ISETP.GT.AND P3, PT, R88, 0x20, PT ;  /* 0x000000205800780c */ /* 0x000fe20003f64270 */
[----:B------:R2:W-:Y:S01]  /*5770*/  @P5 STG.E desc[UR18][R28.64], R33 ;  /* 0x000000211c005986 */ /* 0x0005e2000c101912 */
[----:B0-----:R-:W-:Y:S01]  /*5780*/  IADD3 R24, P5, R90, UR23, RZ ;  /* 0x000000175a187c10 */ /* 0x001fe2000ffbe0ff */
[-C--:B------:R-:W-:Y:S01]  /*5790*/  FMUL R77, R77, R7.reuse ;  /* 0x000000074d4d7220 */ /* 0x080fe20000400000 */
[----:B------:R-:W-:Y:S01]  /*57a0*/  ISETP.GT.AND P2, PT, R23, 0x8, P1 ;  /* 0x000000081700780c */ /* 0x000fe20000f44270 */
[-C--:B------:R-:W-:Y:S01]  /*57b0*/  FMUL R79, R79, R7.reuse ;  /* 0x000000074f4f7220 */ /* 0x080fe20000400000 */
[----:B------:R-:W-:Y:S01]  /*57c0*/  IADD3.X R25, R91, UR21, RZ, P5, !PT ;  /* 0x000000155b197c10 */ /* 0x000fe2000affe4ff */
[----:B------:R0:W-:Y:S01]  /*57d0*/  @P6 STG.E desc[UR18][R30.64], R37 ;  /* 0x000000251e006986 */ /* 0x0001e2000c101912 */
[----:B------:R-:W-:Y:S01]  /*57e0*/  ISETP.GT.AND P5, PT, R23, RZ, P3 ;  /* 0x000000ff1700720c */ /* 0x000fe20001fa4270 */
[-C--:B------:R-:W-:Y:S01]  /*57f0*/  FMUL R81, R81, R7.reuse ;  /* 0x0000000751517220 */ /* 0x080fe20000400000 */
[----:B-1----:R-:W-:Y:S01]  /*5800*/  IADD3 R26, P6, R92, UR23, RZ ;  /* 0x000000175c1a7c10 */ /* 0x002fe2000ffde0ff */
[----:B------:R1:W-:Y:S01]  /*5810*/  @P0 STG.E desc[UR18][R24.64], R89 ;  /* 0x0000005918000986 */ /* 0x0003e2000c101912 */
[----:B------:R-:W-:Y:S01]  /*5820*/  IADD3 R32, P0, R28, UR12, RZ ;  /* 0x0000000c1c207c10 */ /* 0x000fe2000ff1e0ff */
[-C--:B------:R-:W-:Y:S01]  /*5830*/  FMUL R83, R83, R7.reuse ;  /* 0x0000000753537220 */ /* 0x080fe20000400000 */
[----:B------:R-:W-:Y:S01]  /*5840*/  ISETP.GT.AND P1, PT, R88, 0x21, PT ;  /* 0x000000215800780c */ /* 0x000fe20003f24270 */
[-C--:B------:R-:W-:Y:S01]  /*5850*/  FMUL R85, R85, R7.reuse ;  /* 0x0000000755557220 */ /* 0x080fe20000400000 */
[----:B--2---:R-:W-:Y:S01]  /*5860*/  IADD3.X R33, R29, UR7, RZ, P0, !PT ;  /* 0x000000071d217c10 */ /* 0x004fe200087fe4ff */
[-C--:B------:R-:W-:Y:S01]  /*5870*/  FMUL R87, R87, R7.reuse ;  /* 0x0000000757577220 */ /* 0x080fe20000400000 */
[----:B------:R-:W-:Y:S01]  /*5880*/  IADD3 R34, P0, R30, UR12, RZ ;  /* 0x0000000c1e227c10 */ /* 0x000fe2000ff1e0ff */
[----:B0-----:R-:W-:Y:S01]  /*5890*/  FMUL R37, R40, R7 ;  /* 0x0000000728257220 */ /* 0x001fe20000400000 */
[----:B------:R-:W-:-:S02]  /*58a0*/  IADD3.X R27, R93, UR21, RZ, P6, !PT ;  /* 0x000000155d1b7c10 */ /* 0x000fc4000b7fe4ff */
[----:B------:R-:W-:Y:S02]  /*58b0*/  ISETP.GT.AND P6, PT, R23, RZ, P1 ;  /* 0x000000ff1700720c */ /* 0x000fe40000fc4270 */
[----:B------:R-:W-:Y:S01]  /*58c0*/  IADD3.X R35, R31, UR7, RZ, P0, !PT ;  /* 0x000000071f237c10 */ /* 0x000fe200087fe4ff */
[----:B------:R0:W-:Y:S01]  /*58d0*/  @P2 STG.E desc[UR18][R26.64], R39 ;  /* 0x000000271a002986 */ /* 0x0001e2000c101912 */
[C---:B------:R-:W-:Y:S02]  /*58e0*/  ISETP.GT.AND P0, PT, R23.reuse, 0x8, P3 ;  /* 0x000000081700780c */ /* 0x040fe40001f04270 */
[----:B------:R-:W-:Y:S01]  /*58f0*/  ISETP.GT.AND P3, PT, R88, 0x28, PT ;  /* 0x000000285800780c */ /* 0x000fe20003f64270 */
[----:B------:R2:W-:Y:S01]  /*5900*/  @P5 STG.E desc[UR18][R32.64], R37 ;  /* 0x0000002520005986 */ /* 0x0005e2000c101912 */
[----:B-1----:R-:W-:Y:S02]  /*5910*/  IADD3 R24, P5, R28, UR23, RZ ;  /* 0x000000171c187c10 */ /* 0x002fe4000ffbe0ff */
[----:B------:R-:W-:-:S02]  /*5920*/  ISETP.GT.AND P2, PT, R23, 0x8, P1 ;  /* 0x000000081700780c */ /* 0x000fc40000f44270 */
[----:B------:R-:W-:Y:S01]  /*5930*/  IADD3.X R25, R29, UR21, RZ, P5, !PT ;  /* 0x000000151d197c10 */ /* 0x000fe2000affe4ff */
[----:B------:R-:W-:Y:S01]  /*5940*/  @P6 STG.E desc[UR18][R34.64], R41 ;  /* 0x0000002922006986 */ /* 0x000fe2000c101912 */
[----:B------:R-:W-:Y:S01]  /*5950*/  ISETP.GT.AND P5, PT, R23, RZ, P3 ;  /* 0x000000ff1700720c */ /* 0x000fe20001fa4270 */
[-C--:B0-----:R-:W-:Y:S01]  /*5960*/  FMUL R39, R42, R7.reuse ;  /* 0x000000072a277220 */ /* 0x081fe20000400000 */
[----:B------:R-:W-:Y:S02]  /*5970*/  IADD3 R26, P6, R30, UR23, RZ ;  /* 0x000000171e1a7c10 */ /* 0x000fe4000ffde0ff */
[----:B------:R-:W-:Y:S01]  /*5980*/  ISETP.GT.AND P1, PT, R88, 0x29, PT ;  /* 0x000000295800780c */ /* 0x000fe20003f24270 */
[----:B--2---:R-:W-:Y:S01]  /*5990*/  FMUL R37, R44, R7 ;  /* 0x000000072c257220 */ /* 0x004fe20000400000 */
[----:B------:R0:W-:Y:S01]  /*59a0*/  @P0 STG.E desc[UR18][R24.64], R39 ;  /* 0x0000002718000986 */ /* 0x0001e2000c101912 */
[----:B------:R-:W-:Y:S02]  /*59b0*/  IADD3 R28, P0, R32, UR12, RZ ;  /* 0x0000000c201c7c10 */ /* 0x000fe4000ff1e0ff */
[----:B------:R-:W-:-:S02]  /*59c0*/  IADD3.X R27, R31, UR21, RZ, P6, !PT ;  /* 0x000000151f1b7c10 */ /* 0x000fc4000b7fe4ff */
[----:B------:R-:W-:Y:S02]  /*59d0*/  IADD3.X R29, R33, UR7, RZ, P0, !PT ;  /* 0x00000007211d7c10 */ /* 0x000fe400087fe4ff */
[----:B------:R-:W-:Y:S01]  /*59e0*/  IADD3 R30, P0, R34, UR12, RZ ;  /* 0x0000000c221e7c10 */ /* 0x000fe2000ff1e0ff */
[----:B------:R-:W-:Y:S01]  /*59f0*/  @P2 STG.E desc[UR18][R26.64], R43 ;  /* 0x0000002b1a002986 */ /* 0x000fe2000c101912 */
[----:B------:R-:W-:Y:S02]  /*5a00*/  ISETP.GT.AND P6, PT, R23, RZ, P1 ;  /* 0x000000ff1700720c */ /* 0x000fe40000fc4270 */
[----:B------:R-:W-:Y:S01]  /*5a10*/  IADD3.X R31, R35, UR7, RZ, P0, !PT ;  /* 0x00000007231f7c10 */ /* 0x000fe200087fe4ff */
[----:B------:R1:W-:Y:S01]  /*5a20*/  @P5 STG.E desc[UR18][R28.64], R37 ;  /* 0x000000251c005986 */ /* 0x0003e2000c101912 */
[----:B------:R-:W-:Y:S01]  /*5a30*/  ISETP.GT.AND P0, PT, R23, 0x8, P3 ;  /* 0x000000081700780c */ /* 0x000fe20001f04270 */
[----:B0-----:R-:W-:Y:S01]  /*5a40*/  FMUL R39, R46, R7 ;  /* 0x000000072e277220 */ /* 0x001fe20000400000 */
[----:B------:R-:W-:-:S02]  /*5a50*/  IADD3 R24, P5, R32, UR23, RZ ;  /* 0x0000001720187c10 */ /* 0x000fc4000ffbe0ff */
[----:B------:R-:W-:Y:S02]  /*5a60*/  ISETP.GT.AND P3, PT, R88, 0x30, PT ;  /* 0x000000305800780c */ /* 0x000fe40003f64270 */
[----:B------:R-:W-:Y:S02]  /*5a70*/  IADD3.X R25, R33, UR21, RZ, P5, !PT ;  /* 0x0000001521197c10 */ /* 0x000fe4000affe4ff */
[C---:B------:R-:W-:Y:S01]  /*5a80*/  ISETP.GT.AND P2, PT, R23.reuse, 0x8, P1 ;  /* 0x000000081700780c */ /* 0x040fe20000f44270 */
[----:B------:R-:W-:Y:S01]  /*5a90*/  @P6 STG.E desc[UR18][R30.64], R45 ;  /* 0x0000002d1e006986 */ /* 0x000fe2000c101912 */
[----:B------:R-:W-:Y:S01]  /*5aa0*/  ISETP.GT.AND P5, PT, R23, RZ, P3 ;  /* 0x000000ff1700720c */ /* 0x000fe20001fa4270 */
[----:B-1----:R-:W-:Y:S01]  /*5ab0*/  FMUL R37, R48, R7 ;  /* 0x0000000730257220 */ /* 0x002fe20000400000 */
[----:B------:R-:W-:Y:S01]  /*5ac0*/  IADD3 R26, P6, R34, UR23, RZ ;  /* 0x00000017221a7c10 */ /* 0x000fe2000ffde0ff */
[----:B------:R0:W-:Y:S01]  /*5ad0*/  @P0 STG.E desc[UR18][R24.64], R39 ;  /* 0x0000002718000986 */ /* 0x0001e2000c101912 */
[----:B------:R-:W-:-:S02]  /*5ae0*/  IADD3 R32, P0, R28, UR12, RZ ;  /* 0x0000000c1c207c10 */ /* 0x000fc4000ff1e0ff */
[----:B------:R-:W-:Y:S02]  /*5af0*/  ISETP.GT.AND P1, PT, R88, 0x31, PT ;  /* 0x000000315800780c */ /* 0x000fe40003f24270 */
[----:B------:R-:W-:Y:S02]  /*5b00*/  IADD3.X R33, R29, UR7, RZ, P0, !PT ;  /* 0x000000071d217c10 */ /* 0x000fe400087fe4ff */
[----:B------:R-:W-:Y:S02]  /*5b10*/  IADD3 R34, P0, R30, UR12, RZ ;  /* 0x0000000c1e227c10 */ /* 0x000fe4000ff1e0ff */
[----:B------:R-:W-:Y:S02]  /*5b20*/  IADD3.X R27, R35, UR21, RZ, P6, !PT ;  /* 0x00000015231b7c10 */ /* 0x000fe4000b7fe4ff */
[----:B------:R-:W-:Y:S01]  /*5b30*/  ISETP.GT.AND P6, PT, R23, RZ, P1 ;  /* 0x000000ff1700720c */ /* 0x000fe20000fc4270 */
[----:B0-----:R-:W-:Y:S01]  /*5b40*/  FMUL R39, R50, R7 ;  /* 0x0000000732277220 */ /* 0x001fe20000400000 */
[----:B------:R-:W-:Y:S01]  /*5b50*/  IADD3.X R35, R31, UR7, RZ, P0, !PT ;  /* 0x000000071f237c10 */ /* 0x000fe200087fe4ff */
[----:B------:R0:W-:Y:S01]  /*5b60*/  @P2 STG.E desc[UR18][R26.64], R47 ;  /* 0x0000002f1a002986 */ /* 0x0001e2000c101912 */
[----:B------:R-:W-:-:S02]  /*5b70*/  ISETP.GT.AND P0, PT, R23, 0x8, P3 ;  /* 0x000000081700780c */ /* 0x000fc40001f04270 */
[----:B------:R-:W-:Y:S01]  /*5b80*/  ISETP.GT.AND P3, PT, R88, 0x38, PT ;  /* 0x000000385800780c */ /* 0x000fe20003f64270 */
[----:B------:R1:W-:Y:S01]  /*5b90*/  @P5 STG.E desc[UR18][R32.64], R37 ;  /* 0x0000002520005986 */ /* 0x0003e2000c101912 */
[----:B------:R-:W-:Y:S02]  /*5ba0*/  IADD3 R24, P5, R28, UR23, RZ ;  /* 0x000000171c187c10 */ /* 0x000fe4000ffbe0ff */
[----:B------:R-:W-:Y:S02]  /*5bb0*/  ISETP.GT.AND P2, PT, R23, 0x8, P1 ;  /* 0x000000081700780c */ /* 0x000fe40000f44270 */
[----:B------:R-:W-:Y:S01]  /*5bc0*/  IADD3.X R25, R29, UR21, RZ, P5, !PT ;  /* 0x000000151d197c10 */ /* 0x000fe2000affe4ff */
[----:B------:R-:W-:Y:S01]  /*5bd0*/  @P6 STG.E desc[UR18][R34.64], R49 ;  /* 0x0000003122006986 */ /* 0x000fe2000c101912 */
[----:B------:R-:W-:Y:S02]  /*5be0*/  ISETP.GT.AND P5, PT, R23, RZ, P3 ;  /* 0x000000ff1700720c */ /* 0x000fe40001fa4270 */
[----:B0-----:R-:W-:Y:S01]  /*5bf0*/  IADD3 R26, P6, R30, UR23, RZ ;  /* 0x000000171e1a7c10 */ /* 0x001fe2000ffde0ff */
[----:B------:R0:W-:Y:S01]  /*5c00*/  @P0 STG.E desc[UR18][R24.64], R39 ;  /* 0x0000002718000986 */ /* 0x0001e2000c101912 */
[----:B------:R-:W-:Y:S01]  /*5c10*/  IADD3 R28, P0, R32, UR12, RZ ;  /* 0x0000000c201c7c10 */ /* 0x000fe2000ff1e0ff */
[----:B-1----:R-:W-:Y:S01]  /*5c20*/  FMUL R37, R52, R7 ;  /* 0x0000000734257220 */ /* 0x002fe20000400000 */
[----:B------:R-:W-:-:S02]  /*5c30*/  ISETP.GT.AND P1, PT, R88, 0x39, PT ;  /* 0x000000395800780c */ /* 0x000fc40003f24270 */
        /* <DEDUP_REMOVED lines=61> */
[----:B------:R-:W-:Y:S02]  /*6010*/  IADD3.X R27, R35, UR21, RZ, P6, !PT ;  /* 0x00000015231b7c10 */ /* 0x000fe4000b7fe4ff */
[----:B------:R-:W-:Y:S02]  /*6020*/  IADD3 R34, P0, R30, UR12, RZ ;  /* 0x0000000c1e227c10 */ /* 0x000fe4000ff1e0ff */
[----:B------:R-:W-:Y:S01]  /*6030*/  ISETP.GT.AND P6, PT, R23, RZ, P1 ;  /* 0x000000ff1700720c */ /* 0x000fe20000fc4270 */
[----:B------:R1:W-:Y:S01]  /*6040*/  @P2 STG.E desc[UR18][R26.64], R63 ;  /* 0x0000003f1a002986 */ /* 0x0003e2000c101912 */
[----:B------:R-:W-:Y:S01]  /*6050*/  IADD3.X R35, R31, UR7, RZ, P0, !PT ;  /* 0x000000071f237c10 */ /* 0x000fe200087fe4ff */
[----:B0-----:R-:W-:Y:S01]  /*6060*/  FMUL R39, R66, R7 ;  /* 0x0000000742277220 */ /* 0x001fe20000400000 */
[----:B------:R-:W-:Y:S01]  /*6070*/  ISETP.GT.AND P0, PT, R23, 0x8, P3 ;  /* 0x000000081700780c */ /* 0x000fe20001f04270 */
[----:B------:R0:W-:Y:S01]  /*6080*/  @P5 STG.E desc[UR18][R32.64], R37 ;  /* 0x0000002520005986 */ /* 0x0001e2000c101912 */
[----:B------:R-:W-:-:S02]  /*6090*/  IADD3 R24, P5, R28, UR23, RZ ;  /* 0x000000171c187c10 */ /* 0x000fc4000ffbe0ff */
[----:B------:R-:W-:Y:S02]  /*60a0*/  ISETP.GT.AND P2, PT, R23, 0x8, P1 ;  /* 0x000000081700780c */ /* 0x000fe40000f44270 */
[----:B------:R-:W-:Y:S02]  /*60b0*/  IADD3.X R25, R29, UR21, RZ, P5, !PT ;  /* 0x000000151d197c10 */ /* 0x000fe4000affe4ff */
[----:B------:R-:W-:Y:S01]  /*60c0*/  ISETP.GT.AND P3, PT, R88, 0x58, PT ;  /* 0x000000585800780c */ /* 0x000fe20003f64270 */
[----:B------:R-:W-:Y:S01]  /*60d0*/  @P6 STG.E desc[UR18][R34.64], R65 ;  /* 0x0000004122006986 */ /* 0x000fe2000c101912 */
[----:B-1----:R-:W-:Y:S02]  /*60e0*/  IADD3 R26, P6, R30, UR23, RZ ;  /* 0x000000171e1a7c10 */ /* 0x002fe4000ffde0ff */
[----:B------:R-:W-:Y:S01]  /*60f0*/  ISETP.GT.AND P1, PT, R88, 0x59, PT ;  /* 0x000000595800780c */ /* 0x000fe20003f24270 */
[----:B------:R1:W-:Y:S01]  /*6100*/  @P0 STG.E desc[UR18][R24.64], R39 ;  /* 0x0000002718000986 */ /* 0x0003e2000c101912 */
[----:B------:R-:W-:Y:S01]  /*6110*/  ISETP.GT.AND P5, PT, R23, RZ, P3 ;  /* 0x000000ff1700720c */ /* 0x000fe20001fa4270 */
[----:B0-----:R-:W-:Y:S01]  /*6120*/  FMUL R37, R68, R7 ;  /* 0x0000000744257220 */ /* 0x001fe20000400000 */
[----:B------:R-:W-:-:S02]  /*6130*/  IADD3.X R27, R31, UR21, RZ, P6, !PT ;  /* 0x000000151f1b7c10 */ /* 0x000fc4000b7fe4ff */
[----:B------:R-:W-:Y:S02]  /*6140*/  IADD3 R28, P0, R32, UR12, RZ ;  /* 0x0000000c201c7c10 */ /* 0x000fe4000ff1e0ff */
[----:B------:R-:W-:Y:S01]  /*6150*/  ISETP.GT.AND P6, PT, R23, RZ, P1 ;  /* 0x000000ff1700720c */ /* 0x000fe20000fc4270 */
[----:B------:R0:W-:Y:S01]  /*6160*/  @P2 STG.E desc[UR18][R26.64], R67 ;  /* 0x000000431a002986 */ /* 0x0001e2000c101912 */
[----:B------:R-:W-:Y:S02]  /*6170*/  IADD3.X R29, R33, UR7, RZ, P0, !PT ;  /* 0x00000007211d7c10 */ /* 0x000fe400087fe4ff */
[----:B------:R-:W-:Y:S01]  /*6180*/  IADD3 R30, P0, R34, UR12, RZ ;  /* 0x0000000c221e7c10 */ /* 0x000fe2000ff1e0ff */
[----:B-1----:R-:W-:Y:S01]  /*6190*/  FMUL R39, R70, R7 ;  /* 0x0000000746277220 */ /* 0x002fe20000400000 */
[----:B------:R-:W-:Y:S01]  /*61a0*/  ISETP.GT.AND P2, PT, R23, 0x8, P1 ;  /* 0x000000081700780c */ /* 0x000fe20000f44270 */
[----:B------:R1:W-:Y:S01]  /*61b0*/  @P5 STG.E desc[UR18][R28.64], R37 ;  /* 0x000000251c005986 */ /* 0x0003e2000c101912 */
[----:B------:R-:W-:-:S02]  /*61c0*/  IADD3.X R31, R35, UR7, RZ, P0, !PT ;  /* 0x00000007231f7c10 */ /* 0x000fc400087fe4ff */
[----:B------:R-:W-:Y:S02]  /*61d0*/  ISETP.GT.AND P0, PT, R23, 0x8, P3 ;  /* 0x000000081700780c */ /* 0x000fe40001f04270 */
[----:B------:R-:W-:Y:S01]  /*61e0*/  IADD3 R24, P5, R32, UR23, RZ ;  /* 0x0000001720187c10 */ /* 0x000fe2000ffbe0ff */
[----:B------:R-:W-:Y:S01]  /*61f0*/  @P6 STG.E desc[UR18][R30.64], R69 ;  /* 0x000000451e006986 */ /* 0x000fe2000c101912 */
[----:B0-----:R-:W-:Y:S02]  /*6200*/  IADD3 R26, P6, R34, UR23, RZ ;  /* 0x00000017221a7c10 */ /* 0x001fe4000ffde0ff */
[----:B------:R-:W-:Y:S02]  /*6210*/  ISETP.GT.AND P3, PT, R88, 0x60, PT ;  /* 0x000000605800780c */ /* 0x000fe40003f64270 */
[----:B------:R-:W-:Y:S01]  /*6220*/  IADD3.X R25, R33, UR21, RZ, P5, !PT ;  /* 0x0000001521197c10 */ /* 0x000fe2000affe4ff */
[----:B-1----:R-:W-:Y:S01]  /*6230*/  FMUL R37, R72, R7 ;  /* 0x0000000748257220 */ /* 0x002fe20000400000 */
[----:B------:R-:W-:-:S02]  /*6240*/  IADD3.X R27, R35, UR21, RZ, P6, !PT ;  /* 0x00000015231b7c10 */ /* 0x000fc4000b7fe4ff */
[C---:B------:R-:W-:Y:S01]  /*6250*/  ISETP.GT.AND P5, PT, R23.reuse, RZ, P3 ;  /* 0x000000ff1700720c */ /* 0x040fe20001fa4270 */
[----:B------:R0:W-:Y:S01]  /*6260*/  @P0 STG.E desc[UR18][R24.64], R39 ;  /* 0x0000002718000986 */ /* 0x0001e2000c101912 */
[----:B------:R-:W-:Y:S02]  /*6270*/  ISETP.GT.AND P1, PT, R88, 0x61, PT ;  /* 0x000000615800780c */ /* 0x000fe40003f24270 */
[----:B------:R-:W-:Y:S01]  /*6280*/  IADD3 R32, P6, R28, UR12, RZ ;  /* 0x0000000c1c207c10 */ /* 0x000fe2000ffde0ff */
[----:B------:R1:W-:Y:S01]  /*6290*/  @P2 STG.E desc[UR18][R26.64], R71 ;  /* 0x000000471a002986 */ /* 0x0003e2000c101912 */
[----:B------:R-:W-:Y:S02]  /*62a0*/  IADD3 R34, P2, R30, UR12, RZ ;  /* 0x0000000c1e227c10 */ /* 0x000fe4000ff5e0ff */
[----:B------:R-:W-:Y:S02]  /*62b0*/  ISETP.GT.AND P0, PT, R23, RZ, P1 ;  /* 0x000000ff1700720c */ /* 0x000fe40000f04270 */
[----:B------:R-:W-:-:S02]  /*62c0*/  IADD3.X R33, R29, UR7, RZ, P6, !PT ;  /* 0x000000071d217c10 */ /* 0x000fc4000b7fe4ff */
[----:B------:R-:W-:Y:S01]  /*62d0*/  IADD3.X R35, R31, UR7, RZ, P2, !PT ;  /* 0x000000071f237c10 */ /* 0x000fe200097fe4ff */
[----:B0-----:R-:W-:Y:S01]  /*62e0*/  FMUL R39, R74, R7 ;  /* 0x000000074a277220 */ /* 0x001fe20000400000 */
[C---:B------:R-:W-:Y:S01]  /*62f0*/  ISETP.GT.AND P2, PT, R23.reuse, 0x8, P3 ;  /* 0x000000081700780c */ /* 0x040fe20001f44270 */
[----:B------:R0:W-:Y:S01]  /*6300*/  @P5 STG.E desc[UR18][R32.64], R37 ;  /* 0x0000002520005986 */ /* 0x0001e2000c101912 */
[----:B------:R-:W-:Y:S02]  /*6310*/  IADD3 R24, P5, R28, UR23, RZ ;  /* 0x000000171c187c10 */ /* 0x000fe4000ffbe0ff */
[----:B------:R-:W-:Y:S02]  /*6320*/  ISETP.GT.AND P1, PT, R23, 0x8, P1 ;  /* 0x000000081700780c */ /* 0x000fe40000f24270 */
[----:B------:R-:W-:Y:S01]  /*6330*/  IADD3.X R25, R29, UR21, RZ, P5, !PT ;  /* 0x000000151d197c10 */ /* 0x000fe2000affe4ff */
[----:B------:R-:W-:Y:S01]  /*6340*/  @P0 STG.E desc[UR18][R34.64], R73 ;  /* 0x0000004922000986 */ /* 0x000fe2000c101912 */
[----:B-1----:R-:W-:-:S02]  /*6350*/  IADD3 R26, P6, R30, UR23, RZ ;  /* 0x000000171e1a7c10 */ /* 0x002fc4000ffde0ff */
[C---:B------:R-:W-:Y:S02]  /*6360*/  ISETP.GT.AND P3, PT, R88.reuse, 0x68, PT ;  /* 0x000000685800780c */ /* 0x040fe40003f64270 */
[----:B------:R-:W-:Y:S01]  /*6370*/  ISETP.GT.AND P0, PT, R88, 0x69, PT ;  /* 0x000000695800780c */ /* 0x000fe20003f04270 */
[----:B------:R1:W-:Y:S01]  /*6380*/  @P2 STG.E desc[UR18][R24.64], R39 ;  /* 0x0000002718002986 */ /* 0x0003e2000c101912 */
[----:B------:R-:W-:Y:S01]  /*6390*/  IADD3.X R27, R31, UR21, RZ, P6, !PT ;  /* 0x000000151f1b7c10 */ /* 0x000fe2000b7fe4ff */
[----:B0-----:R-:W-:Y:S01]  /*63a0*/  FMUL R37, R76, R7 ;  /* 0x000000074c257220 */ /* 0x001fe20000400000 */
[C---:B------:R-:W-:Y:S02]  /*63b0*/  ISETP.GT.AND P5, PT, R23.reuse, RZ, P3 ;  /* 0x000000ff1700720c */ /* 0x040fe40001fa4270 */
[----:B------:R-:W-:Y:S01]  /*63c0*/  IADD3 R28, P6, R32, UR12, RZ ;  /* 0x0000000c201c7c10 */ /* 0x000fe2000ffde0ff */
[----:B------:R0:W-:Y:S01]  /*63d0*/  @P1 STG.E desc[UR18][R26.64], R75 ;  /* 0x0000004b1a001986 */ /* 0x0001e2000c101912 */
[----:B------:R-:W-:-:S02]  /*63e0*/  ISETP.GT.AND P2, PT, R23, RZ, P0 ;  /* 0x000000ff1700720c */ /* 0x000fc40000744270 */
[----:B------:R-:W-:Y:S02]  /*63f0*/  IADD3.X R29, R33, UR7, RZ, P6, !PT ;  /* 0x00000007211d7c10 */ /* 0x000fe4000b7fe4ff */
[----:B------:R-:W-:Y:S01]  /*6400*/  IADD3 R30, P6, R34, UR12, RZ ;  /* 0x0000000c221e7c10 */ /* 0x000fe2000ffde0ff */
[----:B-1----:R-:W-:Y:S01]  /*6410*/  FMUL R39, R78, R7 ;  /* 0x000000074e277220 */ /* 0x002fe20000400000 */
[----:B------:R-:W-:Y:S02]  /*6420*/  ISETP.GT.AND P1, PT, R23, 0x8, P3 ;  /* 0x000000081700780c */ /* 0x000fe40001f24270 */
[----:B------:R-:W-:Y:S01]  /*6430*/  IADD3 R24, P3, R32, UR23, RZ ;  /* 0x0000001720187c10 */ /* 0x000fe2000ff7e0ff */
[----:B------:R1:W-:Y:S01]  /*6440*/  @P5 STG.E desc[UR18][R28.64], R37 ;  /* 0x000000251c005986 */ /* 0x0003e2000c101912 */
[----:B------:R-:W-:Y:S02]  /*6450*/  IADD3.X R31, R35, UR7, RZ, P6, !PT ;  /* 0x00000007231f7c10 */ /* 0x000fe4000b7fe4ff */
[----:B------:R-:W-:-:S02]  /*6460*/  ISETP.GT.AND P0, PT, R23, 0x8, P0 ;  /* 0x000000081700780c */ /* 0x000fc40000704270 */
[----:B------:R-:W-:Y:S01]  /*6470*/  IADD3.X R25, R33, UR21, RZ, P3, !PT ;  /* 0x0000001521197c10 */ /* 0x000fe20009ffe4ff */
[----:B------:R-:W-:Y:S01]  /*6480*/  @P2 STG.E desc[UR18][R30.64], R77 ;  /* 0x0000004d1e002986 */ /* 0x000fe2000c101912 */
[----:B0-----:R-:W-:Y:S02]  /*6490*/  IADD3 R26, P3, R34, UR23, RZ ;  /* 0x00000017221a7c10 */ /* 0x001fe4000ff7e0ff */
[----:B------:R-:W-:Y:S01]  /*64a0*/  ISETP.GT.AND P2, PT, R88, 0x70, PT ;  /* 0x000000705800780c */ /* 0x000fe20003f44270 */
[----:B------:R0:W-:Y:S01]  /*64b0*/  @P1 STG.E desc[UR18][R24.64], R39 ;  /* 0x0000002718001986 */ /* 0x0001e2000c101912 */
[----:B------:R-:W-:Y:S01]  /*64c0*/  IADD3.X R27, R35, UR21, RZ, P3, !PT ;  /* 0x00000015231b7c10 */ /* 0x000fe20009ffe4ff */
[----:B-1----:R-:W-:Y:S01]  /*64d0*/  FMUL R37, R80, R7 ;  /* 0x0000000750257220 */ /* 0x002fe20000400000 */
[----:B------:R-:W-:Y:S02]  /*64e0*/  ISETP.GT.AND P3, PT, R88, 0x71, PT ;  /* 0x000000715800780c */ /* 0x000fe40003f64270 */
[C---:B------:R-:W-:Y:S01]  /*64f0*/  ISETP.GT.AND P6, PT, R23.reuse, RZ, P2 ;  /* 0x000000ff1700720c */ /* 0x040fe200017c4270 */
[----:B------:R1:W-:Y:S01]  /*6500*/  @P0 STG.E desc[UR18][R26.64], R79 ;  /* 0x0000004f1a000986 */ /* 0x0003e2000c101912 */
[----:B------:R-:W-:-:S02]  /*6510*/  ISETP.GT.AND P5, PT, R23, RZ, P3 ;  /* 0x000000ff1700720c */ /* 0x000fc40001fa4270 */
[----:B------:R-:W-:Y:S02]  /*6520*/  IADD3 R32, P1, R28, UR12, RZ ;  /* 0x0000000c1c207c10 */ /* 0x000fe4000ff3e0ff */
[----:B------:R-:W-:Y:S01]  /*6530*/  ISETP.GT.AND P0, PT, R23, 0x8, P2 ;  /* 0x000000081700780c */ /* 0x000fe20001704270 */
[----:B0-----:R-:W-:Y:S01]  /*6540*/  FMUL R39, R82, R7 ;  /* 0x0000000752277220 */ /* 0x001fe20000400000 */
[----:B------:R-:W-:Y:S02]  /*6550*/  IADD3 R34, P2, R30, UR12, RZ ;  /* 0x0000000c1e227c10 */ /* 0x000fe4000ff5e0ff */
[----:B------:R-:W-:Y:S02]  /*6560*/  IADD3.X R33, R29, UR7, RZ, P1, !PT ;  /* 0x000000071d217c10 */ /* 0x000fe40008ffe4ff */
[----:B------:R-:W-:Y:S02]  /*6570*/  IADD3.X R35, R31, UR7, RZ, P2, !PT ;  /* 0x000000071f237c10 */ /* 0x000fe400097fe4ff */
[----:B------:R-:W-:Y:S01]  /*6580*/  ISETP.GT.AND P3, PT, R23, 0x8, P3 ;  /* 0x000000081700780c */ /* 0x000fe20001f64270 */
[----:B------:R0:W-:Y:S01]  /*6590*/  @P6 STG.E desc[UR18][R32.64], R37 ;  /* 0x0000002520006986 */ /* 0x0001e2000c101912 */
[----:B------:R-:W-:-:S02]  /*65a0*/  IADD3 R24, P6, R28, UR23, RZ ;  /* 0x000000171c187c10 */ /* 0x000fc4000ffde0ff */
[----:B------:R-:W-:Y:S01]  /*65b0*/  ISETP.GT.AND P1, PT, R88, 0x78, PT ;  /* 0x000000785800780c */ /* 0x000fe20003f24270 */
[----:B------:R-:W-:Y:S01]  /*65c0*/  @P5 STG.E desc[UR18][R34.64], R81 ;  /* 0x0000005122005986 */ /* 0x000fe2000c101912 */
[----:B-1----:R-:W-:Y:S02]  /*65d0*/  IADD3 R26, P5, R30, UR23, RZ ;  /* 0x000000171e1a7c10 */ /* 0x002fe4000ffbe0ff */
[----:B------:R-:W-:Y:S02]  /*65e0*/  IADD3.X R25, R29, UR21, RZ, P6, !PT ;  /* 0x000000151d197c10 */ /* 0x000fe4000b7fe4ff */
[----:B------:R-:W-:Y:S02]  /*65f0*/  IADD3.X R27, R31, UR21, RZ, P5, !PT ;  /* 0x000000151f1b7c10 */ /* 0x000fe4000affe4ff */
[----:B------:R-:W-:Y:S01]  /*6600*/  ISETP.GT.AND P2, PT, R88, 0x79, PT ;  /* 0x000000795800780c */ /* 0x000fe20003f44270 */
[----:B------:R1:W-:Y:S01]  /*6610*/  @P0 STG.E desc[UR18][R24.64], R39 ;  /* 0x0000002718000986 */ /* 0x0003e2000c101912 */
[C---:B------:R-:W-:Y:S01]  /*6620*/  ISETP.GT.AND P0, PT, R23.reuse, RZ, P1 ;  /* 0x000000ff1700720c */ /* 0x040fe20000f04270 */
[----:B0-----:R-:W-:Y:S01]  /*6630*/  FMUL R37, R86, R7 ;  /* 0x0000000756257220 */ /* 0x001fe20000400000 */
[----:B------:R-:W-:Y:S01]  /*6640*/  ISETP.GT.AND P5, PT, R23, RZ, P2 ;  /* 0x000000ff1700720c */ /* 0x000fe200017a4270 */
[----:B------:R0:W-:Y:S01]  /*6650*/  @P3 STG.E desc[UR18][R26.64], R83 ;  /* 0x000000531a003986 */ /* 0x0001e2000c101912 */
[----:B------:R-:W-:-:S02]  /*6660*/  IADD3 R28, P6, R32, UR12, RZ ;  /* 0x0000000c201c7c10 */ /* 0x000fc4000ffde0ff */
[C---:B------:R-:W-:Y:S02]  /*6670*/  ISETP.GT.AND P1, PT, R23.reuse, 0x8, P1 ;  /* 0x000000081700780c */ /* 0x040fe40000f24270 */
[----:B------:R-:W-:Y:S01]  /*6680*/  ISETP.GT.AND P2, PT, R23, 0x8, P2 ;  /* 0x000000081700780c */ /* 0x000fe20001744270 */
[----:B------:R-:W-:Y:S01]  /*6690*/  FMUL R23, R84, R7 ;  /* 0x0000000754177220 */ /* 0x000fe20000400000 */
[----:B------:R-:W-:Y:S02]  /*66a0*/  IADD3.X R29, R33, UR7, RZ, P6, !PT ;  /* 0x00000007211d7c10 */ /* 0x000fe4000b7fe4ff */
[----:B-1----:R-:W-:Y:S02]  /*66b0*/  IADD3 R24, P3, R34, UR12, RZ ;  /* 0x0000000c22187c10 */ /* 0x002fe4000ff7e0ff */
[----:B------:R-:W-:Y:S01]  /*66c0*/  IADD3 R30, P6, R32, UR23, RZ ;  /* 0x00000017201e7c10 */ /* 0x000fe2000ffde0ff */
[----:B------:R0:W-:Y:S01]  /*66d0*/  @P0 STG.E desc[UR18][R28.64], R23 ;  /* 0x000000171c000986 */ /* 0x0001e2000c101912 */
[----:B------:R-:W-:-:S02]  /*66e0*/  IADD3.X R25, R35, UR7, RZ, P3, !PT ;  /* 0x0000000723197c10 */ /* 0x000fc40009ffe4ff */
[----:B------:R-:W-:Y:S02]  /*66f0*/  IADD3 R32, P3, R34, UR23, RZ ;  /* 0x0000001722207c10 */ /* 0x000fe4000ff7e0ff */
[----:B------:R-:W-:Y:S01]  /*6700*/  IADD3.X R31, R33, UR21, RZ, P6, !PT ;  /* 0x00000015211f7c10 */ /* 0x000fe2000b7fe4ff */
[----:B------:R0:W-:Y:S01]  /*6710*/  @P5 STG.E desc[UR18][R24.64], R85 ;  /* 0x0000005518005986 */ /* 0x0001e2000c101912 */
[----:B------:R-:W-:-:S03]  /*6720*/  IADD3.X R33, R35, UR21, RZ, P3, !PT ;  /* 0x0000001523217c10 */ /* 0x000fc60009ffe4ff */
[----:B------:R0:W-:Y:S04]  /*6730*/  @P1 STG.E desc[UR18][R30.64], R37 ;  /* 0x000000251e001986 */ /* 0x0001e8000c101912 */
[----:B------:R0:W-:Y:S02]  /*6740*/  @P2 STG.E desc[UR18][R32.64], R87 ;  /* 0x0000005720002986 */ /* 0x0001e4000c101912 */
.L_x_153:
[----:B------:R-:W-:Y:S05]  /*6750*/  BSYNC B0 ;  /* 0x0000000000007941 */ /* 0x000fea0003800000 */
.L_x_25:
[----:B------:R-:W-:Y:S01]  /*6760*/  IADD3 R2, P0, R2, UR14, RZ ;  /* 0x0000000e02027c10 */ /* 0x000fe2000ff1e0ff */
[----:B------:R-:W-:Y:S01]  /*6770*/  ULDC.64 UR8, c[0x0][0x750] ;  /* 0x0001d40000087ab9 */ /* 0x000fe20000000a00 */
[----:B0---4-:R-:W-:Y:S01]  /*6780*/  PRMT R24, RZ, 0x7610, R24 ;  /* 0x00007610ff187816 */ /* 0x011fe20000000018 */
[----:B------:R-:W-:Y:S01]  /*6790*/  IMAD.MOV.U32 R23, RZ, RZ, -0x1 ;  /* 0xffffffffff177424 */ /* 0x000fe200078e00ff */
[----:B------:R-:W-:Y:S01]  /*67a0*/  IADD3.X R3, R3, UR4, RZ, P0, !PT ;  /* 0x0000000403037c10 */ /* 0x000fe200087fe4ff */
[----:B------:R-:W-:Y:S01]  /*67b0*/  IMAD.MOV.U32 R89, RZ, RZ, -0x1 ;  /* 0xffffffffff597424 */ /* 0x000fe200078e00ff */
[----:B------:R-:W-:-:S04]  /*67c0*/  ISETP.GE.U32.AND P0, PT, R2, UR8, PT ;  /* 0x0000000802007c0c */ /* 0x000fc8000bf06070 */
[----:B------:R-:W-:-:S13]  /*67d0*/  ISETP.GE.U32.AND.EX P0, PT, R3, UR9, PT, P0 ;  /* 0x0000000903007c0c */ /* 0x000fda000bf06100 */
[----:B------:R-:W-:Y:S05]  /*67e0*/  @P0 BRA `(.L_x_154) ;  /* 0x0000000400440947 */ /* 0x000fea0003800000 */
[----:B------:R-:W0:Y:S01]  /*67f0*/  LDC.64 R28, c[0x0][0x728] ;  /* 0x0001ca00ff1c7b82 */ /* 0x000e220000000a00 */
[----:B---3--:R-:W3:Y:S01]  /*6800*/  S2R R34, SR_CTAID.X ;  /* 0x0000000000227919 */ /* 0x008ee20000002500 */
[----:B------:R-:W-:Y:S02]  /*6810*/  IMAD.MOV.U32 R26, RZ, RZ, R2 ;  /* 0x000000ffff1a7224 */ /* 0x000fe400078e0002 */
[----:B------:R-:W-:Y:S01]  /*6820*/  IMAD.MOV.U32 R27, RZ, RZ, R3 ;  /* 0x000000ffff1b7224 */ /* 0x000fe200078e0003 */
[----:B------:R-:W4:Y:S03]  /*6830*/  S2R R35, SR_CTAID.Y ;  /* 0x0000000000237919 */ /* 0x000f260000002600 */
[----:B------:R-:W1:Y:S08]  /*6840*/  LDC R30, c[0x0][0x730] ;  /* 0x0001cc00ff1e7b82 */ /* 0x000e700000000800 */
[----:B------:R-:W1:Y:S01]  /*6850*/  LDC.64 R32, c[0x0][0x720] ;  /* 0x0001c800ff207b82 */ /* 0x000e620000000a00 */
[----:B0-----:R-:W-:-:S04]  /*6860*/  ISETP.NE.U32.AND P0, PT, R28, RZ, PT ;  /* 0x000000ff1c00720c */ /* 0x001fc80003f05070 */
[----:B------:R-:W-:-:S13]  /*6870*/  ISETP.NE.AND.EX P0, PT, R29, RZ, PT, P0 ;  /* 0x000000ff1d00720c */ /* 0x000fda0003f05300 */
[----:B-1-34-:R-:W-:Y:S05]  /*6880*/  @!P0 BRA `(.L_x_155) ;  /* 0x0000000000288947 */ /* 0x01afea0003800000 */
        /* <DEDUP_REMOVED lines=10> */
.L_x_155:
[----:B------:R-:W0:Y:S01]  /*6930*/  LDC.64 R38, c[0x0][0x740] ;  /* 0x0001d000ff267b82 */ /* 0x000e220000000a00 */
[-CC-:B------:R-:W-:Y:S01]  /*6940*/  SHF.R.U64 R89, R26, R30.reuse, R27.reuse ;  /* 0x0000001e1a597219 */ /* 0x180fe2000000121b */
[----:B------:R-:W-:Y:S01]  /*6950*/  ULDC UR8, c[0x0][0x150] ;  /* 0x0000540000087ab9 */ /* 0x000fe20000000800 */
[----:B------:R-:W-:Y:S02]  /*6960*/  SHF.R.U32.HI R22, RZ, R30, R27 ;  /* 0x0000001eff167219 */ /* 0x000fe4000001161b */
[----:B------:R-:W-:Y:S02]  /*6970*/  IADD3 R25, P0, RZ, -R89, RZ ;  /* 0x80000059ff197210 */ /* 0x000fe40007f1e0ff */
[----:B------:R-:W-:Y:S01]  /*6980*/  I2FP.F32.U32 R27, R34 ;  /* 0x00000022001b7245 */ /* 0x000fe20000201000 */
[----:B------:R-:W1:Y:S02]  /*6990*/  LDC R26, c[0x0][0x718] ;  /* 0x0001c600ff1a7b82 */ /* 0x000e640000000800 */
[----:B------:R-:W-:-:S02]  /*69a0*/  IMAD.X R23, RZ, RZ, ~R22, P0 ;  /* 0x000000ffff177224 */ /* 0x000fc400000e0e16 */
[----:B------:R-:W-:Y:S01]  /*69b0*/  FMUL R27, R27, UR8 ;  /* 0x000000081b1b7c20 */ /* 0x000fe20008400000 */
[----:B------:R-:W-:Y:S01]  /*69c0*/  ULDC UR8, c[0x0][0x154] ;  /* 0x0000550000087ab9 */ /* 0x000fe20000000800 */
[-C--:B------:R-:W-:Y:S02]  /*69d0*/  IMAD R24, R23, R32.reuse, RZ ;  /* 0x0000002017187224 */ /* 0x080fe400078e02ff */
[----:B------:R-:W3:Y:S01]  /*69e0*/  LDC R37, c[0x0][0x708] ;  /* 0x0001c200ff257b82 */ /* 0x000ee20000000800 */
[C---:B------:R-:W-:Y:S01]  /*69f0*/  IMAD.WIDE.U32 R22, R25.reuse, R32, R2 ;  /* 0x0000002019167225 */ /* 0x040fe200078e0002 */
[----:B------:R-:W4:Y:S03]  /*6a00*/  F2I.U32.TRUNC.NTZ R27, R27 ;  /* 0x0000001b001b7305 */ /* 0x000f26000020f000 */
[----:B------:R-:W-:Y:S01]  /*6a10*/  IMAD R25, R25, R33, R24 ;  /* 0x0000002119197224 */ /* 0x000fe200078e0218 */
[----:B------:R-:W-:-:S02]  /*6a20*/  I2FP.F32.U32 R24, R35 ;  /* 0x0000002300187245 */ /* 0x000fc40000201000 */
[----:B------:R-:W2:Y:S01]  /*6a30*/  LDC R36, c[0x0][0x758] ;  /* 0x0001d600ff247b82 */ /* 0x000ea20000000800 */
[----:B------:R-:W-:Y:S01]  /*6a40*/  IMAD.IADD R23, R23, 0x1, R25 ;  /* 0x0000000117177824 */ /* 0x000fe200078e0219 */
[----:B0-----:R-:W-:Y:S01]  /*6a50*/  ISETP.NE.U32.AND P0, PT, R38, RZ, PT ;  /* 0x000000ff2600720c */ /* 0x001fe20003f05070 */
[----:B------:R-:W-:-:S03]  /*6a60*/  FMUL R24, R24, UR8 ;  /* 0x0000000818187c20 */ /* 0x000fc60008400000 */
[----:B------:R-:W-:Y:S01]  /*6a70*/  ISETP.NE.AND.EX P0, PT, R39, RZ, PT, P0 ;  /* 0x000000ff2700720c */ /* 0x000fe20003f05300 */
[----:B------:R0:W0:Y:S01]  /*6a80*/  F2I.U32.TRUNC.NTZ R30, R24 ;  /* 0x00000018001e7305 */ /* 0x000022000020f000 */
[----:B------:R-:W0:Y:S01]  /*6a90*/  LDC R29, c[0x0][0x144] ;  /* 0x00005100ff1d7b82 */ /* 0x000e220000000800 */
[-C--:B-1----:R-:W-:Y:S01]  /*6aa0*/  SHF.R.U64 R31, R22, R26.reuse, R23 ;  /* 0x0000001a161f7219 */ /* 0x082fe20000001217 */
[----:B----4-:R-:W-:Y:S01]  /*6ab0*/  IMAD.MOV R27, RZ, RZ, -R27 ;  /* 0x000000ffff1b7224 */ /* 0x010fe200078e0a1b */
[----:B------:R-:W-:-:S05]  /*6ac0*/  SHF.R.U32.HI R22, RZ, R26, R23 ;  /* 0x0000001aff167219 */ /* 0x000fca0000011617 */
[----:B------:R-:W1:Y:S01]  /*6ad0*/  LDC R32, c[0x0][0x148] ;  /* 0x00005200ff207b82 */ /* 0x000e620000000800 */
[-CC-:B---3--:R-:W-:Y:S02]  /*6ae0*/  SHF.R.U64 R28, R31, R37.reuse, R22.reuse ;  /* 0x000000251f1c7219 */ /* 0x188fe40000001216 */
[----:B------:R-:W-:-:S05]  /*6af0*/  SHF.R.U32.HI R23, RZ, R37, R22 ;  /* 0x00000025ff177219 */ /* 0x000fca0000011616 */
[----:B------:R-:W3:Y:S01]  /*6b00*/  LDC R40, c[0x0][0x748] ;  /* 0x0001d200ff287b82 */ /* 0x000ee20000000800 */
[-CC-:B--2---:R-:W-:Y:S02]  /*6b10*/  SHF.R.U64 R33, R28, R36.reuse, R23.reuse ;  /* 0x000000241c217219 */ /* 0x184fe40000001217 */
[----:B------:R-:W-:-:S03]  /*6b20*/  SHF.R.U32.HI R23, RZ, R36, R23 ;  /* 0x00000024ff177219 */ /* 0x000fc60000011617 */
[----:B------:R-:W-:Y:S02]  /*6b30*/  IMAD.MOV.U32 R22, RZ, RZ, R33 ;  /* 0x000000ffff167224 */ /* 0x000fe400078e0021 */
[----:B------:R-:W2:Y:S01]  /*6b40*/  LDC R41, c[0x0][0x738] ;  /* 0x0001ce00ff297b82 */ /* 0x000ea20000000800 */
[----:B0-----:R-:W-:-:S07]  /*6b50*/  IMAD R37, R29, R27, R34 ;  /* 0x0000001b1d257224 */ /* 0x001fce00078e0222 */
[----:B------:R-:W0:Y:S08]  /*6b60*/  LDC R42, c[0x0][0x710] ;  /* 0x0001c400ff2a7b82 */ /* 0x000e300000000800 */
[----:B------:R-:W4:Y:S01]  /*6b70*/  LDC R43, c[0x0][0x700] ;  /* 0x0001c000ff2b7b82 */ /* 0x000f220000000800 */
[----:B-1----:R-:W-:Y:S05]  /*6b80*/  @!P0 BRA `(.L_x_156) ;  /* 0x0000000000288947 */ /* 0x002fea0003800000 */
[----:B------:R-:W1:Y:S02]  /*6b90*/  LDC R22, c[0x0][0x74c] ;  /* 0x0001d300ff167b82 */ /* 0x000e640000000800 */
[----:B-1----:R-:W-:-:S05]  /*6ba0*/  IADD3 R27, P0, R33, R22, RZ ;  /* 0x00000016211b7210 */ /* 0x002fca0007f1e0ff */
        /* <DEDUP_REMOVED lines=8> */
.L_x_156:
[----:B---3--:R-:W-:Y:S01]  /*6c30*/  SHF.R.U64 R22, R22, R40, R23 ;  /* 0x0000002816167219 */ /* 0x008fe20000001217 */
[----:B------:R-:W-:Y:S01]  /*6c40*/  IMAD.MOV R30, RZ, RZ, -R30 ;  /* 0x000000ffff1e7224 */ /* 0x000fe200078e0a1e */
[----:B------:R-:W-:Y:S02]  /*6c50*/  LOP3.LUT R23, R28, R15, RZ, 0xc0, !PT ;  /* 0x0000000f1c177212 */ /* 0x000fe400078ec0ff */
[----:B------:R-:W-:Y:S01]  /*6c60*/  LOP3.LUT R26, R31, R16, RZ, 0xc0, !PT ;  /* 0x000000101f1a7212 */ /* 0x000fe200078ec0ff */
[----:B------:R-:W-:Y:S02]  /*6c70*/  IMAD.MOV R24, RZ, RZ, -R22 ;  /* 0x000000ffff187224 */ /* 0x000fe400078e0a16 */
[----:B------:R-:W-:Y:S02]  /*6c80*/  IMAD R22, R8, R22, R23 ;  /* 0x0000001608167224 */ /* 0x000fe400078e0217 */
[----:B------:R-:W-:Y:S02]  /*6c90*/  @P4 IMAD R37, R32, R30, R35 ;  /* 0x0000001e20254224 */ /* 0x000fe400078e0223 */
[----:B--2---:R-:W-:-:S02]  /*6ca0*/  IMAD R23, R24, R41, R33 ;  /* 0x0000002918177224 */ /* 0x004fc400078e0221 */
[----:B0-----:R-:W-:Y:S02]  /*6cb0*/  IMAD R22, R22, R42, R37 ;  /* 0x0000002a16167224 */ /* 0x001fe400078e0225 */
[----:B----4-:R-:W-:Y:S02]  /*6cc0*/  IMAD R25, R23, R43, R26 ;  /* 0x0000002b17197224 */ /* 0x010fe400078e021a */
[----:B------:R-:W-:-:S03]  /*6cd0*/  IMAD.MOV.U32 R24, RZ, RZ, 0x1 ;  /* 0x00000001ff187424 */ /* 0x000fc600078e00ff */
[----:B------:R-:W-:Y:S02]  /*6ce0*/  SEL R23, R25, R22, !P4 ;  /* 0x0000001619177207 */ /* 0x000fe40006000000 */
[----:B------:R-:W-:-:S07]  /*6cf0*/  SEL R22, R22, R25, !P4 ;  /* 0x0000001916167207 */ /* 0x000fce0006000000 */
.L_x_154:
[----:B------:R-:W-:Y:S01]  /*6d00*/  IMAD.IADD R19, R18, 0x1, R19 ;  /* 0x0000000112137824 */ /* 0x000fe200078e0213 */
[----:B------:R-:W-:-:S04]  /*6d10*/  LOP3.LUT P2, RZ, R24, 0xff, RZ, 0xc0, !PT ;  /* 0x000000ff18ff7812 */ /* 0x000fc8000784c0ff */
[----:B------:R-:W-:Y:S02]  /*6d20*/  SHF.R.U32.HI R25, RZ, 0x2, R19 ;  /* 0x00000002ff197819 */ /* 0x000fe40000011613 */
[----:B------:R-:W-:Y:S02]  /*6d30*/  ISETP.GT.U32.AND P0, PT, R19, 0x3, PT ;  /* 0x000000031300780c */ /* 0x000fe40003f04070 */
[----:B------:R-:W-:Y:S02]  /*6d40*/  LOP3.LUT R25, R25, 0x1, RZ, 0xc0, !PT ;  /* 0x0000000119197812 */ /* 0x000fe400078ec0ff */
[----:B------:R-:W-:Y:S02]  /*6d50*/  ISETP.LT.U32.AND P0, PT, R18, 0x4, P0 ;  /* 0x000000041200780c */ /* 0x000fe40000701070 */
[----:B------:R-:W-:Y:S02]  /*6d60*/  ISETP.NE.U32.AND P1, PT, R25, 0x1, PT ;  /* 0x000000011900780c */ /* 0x000fe40003f25070 */
[----:B------:R-:W-:-:S02]  /*6d70*/  SEL R25, RZ, 0x1, !P0 ;  /* 0x00000001ff197807 */ /* 0x000fc40004000000 */
[----:B------:R-:W-:Y:S02]  /*6d80*/  ISETP.GT.U32.AND P1, PT, R18, 0x3, !P1 ;  /* 0x000000031200780c */ /* 0x000fe40004f24070 */
[----:B------:R-:W-:Y:S02]  /*6d90*/  LOP3.LUT R19, R19, 0x3, RZ, 0xc0, !PT ;  /* 0x0000000313137812 */ /* 0x000fe400078ec0ff */
[----:B------:R-:W-:-:S04]  /*6da0*/  SEL R24, RZ, 0x1, !P1 ;  /* 0x00000001ff187807 */ /* 0x000fc80004800000 */
[----:B------:R-:W-:Y:S01]  /*6db0*/  LOP3.LUT R20, R24, R20, R25, 0x96, !PT ;  /* 0x0000001418147212 */ /* 0x000fe200078e9619 */
[----:B------:R-:W-:Y:S06]  /*6dc0*/  @P2 BRA `(.L_x_157) ;  /* 0xffffffa400d02947 */ /* 0x000fec000383ffff */
[----:B------:R-:W-:Y:S05]  /*6dd0*/  EXIT ;  /* 0x000000000000794d */ /* 0x000fea0003800000 */
.L_x_7:
        /* <DEDUP_REMOVED lines=26> */
.L_x_159:
[----:B------:R-:W0:Y:S01]  /*6f80*/  LDC.64 R26, c[0x0][0x740] ;  /* 0x0001d000ff1a7b82 */ /* 0x000e220000000a00 */
[-CC-:B------:R-:W-:Y:S01]  /*6f90*/  SHF.R.U64 R12, R16, R6.reuse, R17.reuse ;  /* 0x00000006100c7219 */ /* 0x180fe20000001211 */
[----:B------:R-:W-:Y:S01]  /*6fa0*/  IMAD.MOV.U32 R28, RZ, RZ, 0x1 ;  /* 0x00000001ff1c7424 */ /* 0x000fe200078e00ff */
[----:B------:R-:W-:Y:S02]  /*6fb0*/  SHF.R.U32.HI R4, RZ, R6, R17 ;  /* 0x00000006ff047219 */ /* 0x000fe40000011611 */
[----:B------:R-:W-:-:S03]  /*6fc0*/  IADD3 R15, P0, RZ, -R12, RZ ;  /* 0x8000000cff0f7210 */ /* 0x000fc60007f1e0ff */
[----:B------:R-:W1:Y:S02]  /*6fd0*/  LDC R14, c[0x0][0x718] ;  /* 0x0001c600ff0e7b82 */ /* 0x000e640000000800 */
[----:B------:R-:W-:-:S04]  /*6fe0*/  IMAD.X R5, RZ, RZ, ~R4, P0 ;  /* 0x000000ffff057224 */ /* 0x000fc800000e0e04 */
[-C--:B------:R-:W-:Y:S02]  /*6ff0*/  IMAD R6, R5, R22.reuse, RZ ;  /* 0x0000001605067224 */ /* 0x080fe400078e02ff */
[----:B------:R-:W2:Y:S01]  /*7000*/  LDC R16, c[0x0][0x708] ;  /* 0x0001c200ff107b82 */ /* 0x000ea20000000800 */
[----:B------:R-:W-:-:S04]  /*7010*/  IMAD.WIDE.U32 R4, R15, R22, R2 ;  /* 0x000000160f047225 */ /* 0x000fc800078e0002 */
[----:B------:R-:W-:-:S03]  /*7020*/  IMAD R15, R15, R23, R6 ;  /* 0x000000170f0f7224 */ /* 0x000fc600078e0206 */
[----:B------:R-:W3:Y:S01]  /*7030*/  LDC R25, c[0x0][0x758] ;  /* 0x0001d600ff197b82 */ /* 0x000ee20000000800 */
[----:B------:R-:W-:Y:S01]  /*7040*/  IMAD.IADD R5, R5, 0x1, R15 ;  /* 0x0000000105057824 */ /* 0x000fe200078e020f */
[----:B0-----:R-:W-:-:S04]  /*7050*/  ISETP.NE.U32.AND P0, PT, R26, RZ, PT ;  /* 0x000000ff1a00720c */ /* 0x001fc80003f05070 */
[----:B------:R-:W-:Y:S02]  /*7060*/  ISETP.NE.AND.EX P0, PT, R27, RZ, PT, P0 ;  /* 0x000000ff1b00720c */ /* 0x000fe40003f05300 */
[----:B------:R-:W0:Y:S01]  /*7070*/  LDC R22, c[0x0][0x700] ;  /* 0x0001c000ff167b82 */ /* 0x000e220000000800 */
[-CC-:B-1----:R-:W-:Y:S02]  /*7080*/  SHF.R.U64 R6, R4, R14.reuse, R5.reuse ;  /* 0x0000000e04067219 */ /* 0x182fe40000001205 */
[----:B------:R-:W-:Y:S01]  /*7090*/  SHF.R.U32.HI R5, RZ, R14, R5 ;  /* 0x0000000eff057219 */ /* 0x000fe20000011605 */
[----:B------:R-:W-:-:S04]  /*70a0*/  IMAD.MOV.U32 R14, RZ, RZ, -0x1 ;  /* 0xffffffffff0e7424 */ /* 0x000fc800078e00ff */
[----:B------:R-:W1:Y:S01]  /*70b0*/  LDC R23, c[0x0][0x748] ;  /* 0x0001d200ff177b82 */ /* 0x000e620000000800 */
[-CC-:B--2---:R-:W-:Y:S02]  /*70c0*/  SHF.R.U64 R21, R6, R16.reuse, R5.reuse ;  /* 0x0000001006157219 */ /* 0x184fe40000001205 */
[----:B------:R-:W-:-:S05]  /*70d0*/  SHF.R.U32.HI R4, RZ, R16, R5 ;  /* 0x00000010ff047219 */ /* 0x000fca0000011605 */
        /* <DEDUP_REMOVED lines=18> */
.L_x_160:
[----:B-1----:R-:W-:Y:S01]  /*7200*/  SHF.R.U64 R5, R4, R23, R5 ;  /* 0x0000001704057219 */ /* 0x002fe20000001205 */
[----:B0-----:R-:W-:Y:S01]  /*7210*/  VIADD R15, R22, 0xffffffff ;  /* 0xffffffff160f7836 */ /* 0x001fe20000000000 */
[----:B------:R-:W-:Y:S01]  /*7220*/  SHF.L.U32 R28, R28, R25, RZ ;  /* 0x000000191c1c7219 */ /* 0x000fe200000006ff */
[----:B------:R-:W-:Y:S01]  /*7230*/  @P4 IMAD R9, R13, R20, R10 ;  /* 0x000000140d094224 */ /* 0x000fe200078e020a */
[----:B------:R-:W-:Y:S01]  /*7240*/  LOP3.LUT R4, R21, R30, RZ, 0xc0, !PT ;  /* 0x0000001e15047212 */ /* 0x000fe200078ec0ff */
[----:B------:R-:W-:Y:S01]  /*7250*/  IMAD.MOV R11, RZ, RZ, -R5 ;  /* 0x000000ffff0b7224 */ /* 0x000fe200078e0a05 */
[----:B------:R-:W-:Y:S01]  /*7260*/  LOP3.LUT R6, R6, R15, RZ, 0xc0, !PT ;  /* 0x0000000f06067212 */ /* 0x000fe200078ec0ff */
[----:B------:R-:W-:Y:S02]  /*7270*/  IMAD.MOV.U32 R10, RZ, RZ, 0x1 ;  /* 0x00000001ff0a7424 */ /* 0x000fe400078e00ff */
[----:B------:R-:W-:Y:S02]  /*7280*/  IMAD R4, R28, R5, R4 ;  /* 0x000000051c047224 */ /* 0x000fe400078e0204 */
[----:B--2---:R-:W-:-:S02]  /*7290*/  IMAD R5, R11, R24, R18 ;  /* 0x000000180b057224 */ /* 0x004fc400078e0212 */
[----:B---3--:R-:W-:Y:S02]  /*72a0*/  IMAD R4, R4, R29, R9 ;  /* 0x0000001d04047224 */ /* 0x008fe400078e0209 */
[--C-:B------:R-:W-:Y:S01]  /*72b0*/  IMAD R9, R5, R22, R6.reuse ;  /* 0x0000001605097224 */ /* 0x100fe200078e0206 */
[----:B------:R-:W-:Y:S01]  /*72c0*/  PRMT R6, R10, 0x7610, R6 ;  /* 0x000076100a067816 */ /* 0x000fe20000000006 */
[----:B------:R-:W-:-:S03]  /*72d0*/  IMAD.MOV.U32 R16, RZ, RZ, R12 ;  /* 0x000000ffff107224 */ /* 0x000fc600078e000c */
[----:B------:R-:W-:Y:S02]  /*72e0*/  SEL R5, R9, R4, !P4 ;  /* 0x0000000409057207 */ /* 0x000fe40006000000 */
[----:B------:R-:W-:-:S07]  /*72f0*/  SEL R4, R4, R9, !P4 ;  /* 0x0000000904047207 */ /* 0x000fce0006000000 */
.L_x_158:
[----:B------:R-:W-:-:S08]  /*7300*/  NOP ;  /* 0x0000000000007918 */ /* 0x000fd00000000000 */
[----:B------:R-:W0:-:S00]  /*7310*/  USETMAXREG.DEALLOC.CTAPOOL 0x28 ;  /* 0x00000028000079c8 */ /* 0x000e0000080e0500 */
[----:B0-----:R-:W-:-:S13]  /*7320*/  ISETP.NE.AND P0, PT, R7, RZ, PT ;  /* 0x000000ff0700720c */ /* 0x001fda0003f05270 */
[----:B------:R-:W-:Y:S05]  /*7330*/  @P0 EXIT ;  /* 0x000000000000094d */ /* 0x000fea0003800000 */
[----:B------:R-:W-:Y:S01]  /*7340*/  LOP3.LUT P0, RZ, R6, 0xff, RZ, 0xc0, !PT ;  /* 0x000000ff06ff7812 */ /* 0x000fe2000780c0ff */
[----:B------:R-:W-:Y:S02]  /*7350*/  IMAD.MOV.U32 R15, RZ, RZ, 0x1 ;  /* 0x00000001ff0f7424 */ /* 0x000fe400078e00ff */
[----:B------:R-:W-:-:S10]  /*7360*/  IMAD.MOV.U32 R14, RZ, RZ, RZ ;  /* 0x000000ffff0e7224 */ /* 0x000fd400078e00ff */
[----:B------:R-:W-:Y:S05]  /*7370*/  @!P0 BRA `(.L_x_161) ;  /* 0x0000000c00748947 */ /* 0x000fea0003800000 */
[----:B------:R-:W0:Y:S01]  /*7380*/  LDC R6, c[0x0][0x28c] ;  /* 0x0000a300ff067b82 */ /* 0x000e220000000800 */
[----:B------:R-:W1:Y:S01]  /*7390*/  S2R R12, SR_CgaCtaId ;  /* 0x00000000000c7919 */ /* 0x000e620000008800 */
[----:B------:R-:W-:Y:S01]  /*73a0*/  ULDC UR6, c[0x0][0x758] ;  /* 0x0001d60000067ab9 */ /* 0x000fe20000000800 */
[----:B------:R-:W-:Y:S01]  /*73b0*/  UMOV UR7, 0xffffffff ;  /* 0xffffffff00077882 */ /* 0x000fe20000000000 */
[----:B------:R-:W-:Y:S01]  /*73c0*/  BSSY B0, `(.L_x_161) ;  /* 0x00000d8000007945 */ /* 0x000fe20003800000 */
[----:B------:R-:W-:Y:S01]  /*73d0*/  USHF.L.U32 UR7, UR7, UR6, URZ ;  /* 0x0000000607077299 */ /* 0x000fe2000800063f */
[----:B------:R-:W-:Y:S01]  /*73e0*/  IMAD.MOV.U32 R11, RZ, RZ, 0x1 ;  /* 0x00000001ff0b7424 */ /* 0x000fe200078e00ff */
[----:B------:R-:W-:Y:S01]  /*73f0*/  LOP3.LUT R17, R0, 0x2, RZ, 0xfc, !PT ;  /* 0x0000000200117812 */ /* 0x000fe200078efcff */
[----:B------:R-:W-:Y:S01]  /*7400*/  IMAD.MOV.U32 R15, RZ, RZ, 0x1 ;  /* 0x00000001ff0f7424 */ /* 0x000fe200078e00ff */
[----:B------:R-:W-:Y:S01]  /*7410*/  ULDC UR5, c[0x0][0x700] ;  /* 0x0001c00000057ab9 */ /* 0x000fe20000000800 */
[----:B------:R-:W-:Y:S01]  /*7420*/  IMAD.MOV.U32 R14, RZ, RZ, RZ ;  /* 0x000000ffff0e7224 */ /* 0x000fe200078e00ff */
[----:B------:R-:W-:Y:S01]  /*7430*/  UMOV UR8, 0x1 ;  /* 0x0000000100087882 */ /* 0x000fe20000000000 */
[----:B------:R-:W-:-:S02]  /*7440*/  UIADD3 UR5, UR5, -0x1, URZ ;  /* 0xffffffff05057890 */ /* 0x000fc4000fffe03f */
[----:B------:R-:W-:Y:S02]  /*7450*/  USHF.L.U32 UR6, UR8, UR6, URZ ;  /* 0x0000000608067299 */ /* 0x000fe4000800063f */
[----:B------:R-:W-:Y:S01]  /*7460*/  ULOP3.LUT UR7, URZ, UR7, URZ, 0x33, !UPT ;  /* 0x000000073f077292 */ /* 0x000fe2000f8e333f */
[----:B------:R-:W-:Y:S01]  /*7470*/  ULDC.64 UR42, c[0x0][0x198] ;  /* 0x00006600002a7ab9 */ /* 0x000fe20000000a00 */
[----:B0-----:R-:W-:-:S05]  /*7480*/  VIADD R6, R6, 0x7f ;  /* 0x0000007f06067836 */ /* 0x001fca0000000000 */
[----:B------:R-:W-:-:S04]  /*7490*/  SHF.R.S32.HI R7, RZ, 0x1f, R6 ;  /* 0x0000001fff077819 */ /* 0x000fc80000011406 */
[----:B------:R-:W-:Y:S01]  /*74a0*/  LEA.HI R7, R7, R6, RZ, 0x7 ;  /* 0x0000000607077211 */ /* 0x000fe200078f38ff */
[C---:B-1----:R-:W-:Y:S02]  /*74b0*/  IMAD.SHL.U32 R10, R12.reuse, 0x40, RZ ;  /* 0x000000400c0a7824 */ /* 0x042fe400078e00ff */
[----:B------:R-:W-:Y:S01]  /*74c0*/  IMAD.SHL.U32 R12, R12, 0x1000, RZ ;  /* 0x000010000c0c7824 */ /* 0x000fe200078e00ff */
[----:B------:R-:W-:Y:S02]  /*74d0*/  SHF.R.S32.HI R13, RZ, 0x7, R7 ;  /* 0x00000007ff0d7819 */ /* 0x000fe40000011407 */
[----:B------:R-:W-:-:S03]  /*74e0*/  LOP3.LUT R10, R10, 0x40, RZ, 0xc0, !PT ;  /* 0x000000400a0a7812 */ /* 0x000fc600078ec0ff */
[----:B------:R-:W-:-:S07]  /*74f0*/  VIADD R9, R13, 0x1 ;  /* 0x000000010d097836 */ /* 0x000fce0000000000 */
.L_x_172:
[----:B------:R-:W-:-:S03]  /*7500*/  UMOV UR8, 0xffffffff ;  /* 0xffffffff00087882 */ /* 0x000fc60000000000 */
[----:B------:R-:W-:Y:S05]  /*7510*/  BRA.DIV UR8, `(.L_x_162) ;  /* 0x0000000e08e47947 */ /* 0x000fea000b800000 */
[----:B------:R-:W-:-:S13]  /*7520*/  ELECT P0, URZ, PT ;  /* 0x00000000003f782f */ /* 0x000fda0003800000 */
.L_x_183:
[----:B------:R-:W0:Y:S01]  /*7530*/  LDC R6, c[0x0][0x28c] ;  /* 0x0000a300ff067b82 */ /* 0x000e220000000800 */
[----:B------:R-:W-:Y:S01]  /*7540*/  BSSY B1, `(.L_x_163) ;  /* 0x000004d000017945 */ /* 0x000fe20003800000 */
[----:B0-----:R-:W-:-:S13]  /*7550*/  ISETP.LT.OR P0, PT, R6, 0x1, !P0 ;  /* 0x000000010600780c */ /* 0x001fda0004701670 */
[----:B------:R-:W-:Y:S05]  /*7560*/  @P0 BRA `(.L_x_164) ;  /* 0x0000000400280947 */ /* 0x000fea0003800000 */
[C---:B------:R-:W-:Y:S02]  /*7570*/  IMAD.SHL.U32 R23, R4.reuse, 0x100, RZ ;  /* 0x0000010004177824 */ /* 0x040fe400078e00ff */
[----:B------:R-:W-:Y:S02]  /*7580*/  IMAD.SHL.U32 R20, R4, 0x80, RZ ;  /* 0x0000008004147824 */ /* 0x000fe400078e00ff */
[----:B------:R-:W-:Y:S02]  /*7590*/  IMAD R5, R5, 0x80, R10 ;  /* 0x0000008005057824 */ /* 0x000fe400078e020a */
[----:B------:R-:W-:Y:S02]  /*75a0*/  IMAD.MOV.U32 R24, RZ, RZ, RZ ;  /* 0x000000ffff187224 */ /* 0x000fe400078e00ff */
[----:B------:R-:W-:Y:S02]  /*75b0*/  IMAD.MOV.U32 R25, RZ, RZ, 0x40 ;  /* 0x00000040ff197424 */ /* 0x000fe400078e00ff */
[----:B------:R-:W-:-:S02]  /*75c0*/  IMAD.MOV.U32 R4, RZ, RZ, R9 ;  /* 0x000000ffff047224 */ /* 0x000fc400078e0009 */
[----:B------:R-:W-:Y:S02]  /*75d0*/  IMAD.MOV.U32 R6, RZ, RZ, R15 ;  /* 0x000000ffff067224 */ /* 0x000fe400078e000f */
[----:B------:R-:W-:Y:S02]  /*75e0*/  IMAD.MOV.U32 R7, RZ, RZ, R14 ;  /* 0x000000ffff077224 */ /* 0x000fe400078e000e */
[----:B------:R-:W-:-:S07]  /*75f0*/  IMAD.MOV.U32 R26, RZ, RZ, RZ ;  /* 0x000000ffff1a7224 */ /* 0x000fce00078e00ff */
.L_x_167:
[----:B------:R-:W0:Y:S01]  /*7600*/  S2R R19, SR_CgaCtaId ;  /* 0x0000000000137919 */ /* 0x000e220000008800 */
[----:B------:R-:W-:Y:S02]  /*7610*/  MOV R18, 0x400 ;  /* 0x0000040000127802 */ /* 0x000fe40000000f00 */
[----:B------:R-:W-:Y:S02]  /*7620*/  ISETP.NE.AND P1, PT, R8, RZ, PT ;  /* 0x000000ff0800720c */ /* 0x000fe40003f25270 */
[----:B0-----:R-:W-:Y:S02]  /*7630*/  LEA R22, R19, R18, 0x18 ;  /* 0x0000001213167211 */ /* 0x001fe400078ec0ff */
[----:B------:R-:W-:-:S09]  /*7640*/  SHF.L.U32 R18, R6, 0x1f, RZ ;  /* 0x0000001f06127819 */ /* 0x000fd200000006ff */
[----:B------:R-:W0:Y:S01]  /*7650*/  @!P1 LDC R19, c[0x0][0x640] ;  /* 0x00019000ff139b82 */ /* 0x000e220000000800 */
[----:B------:R-:W-:-:S04]  /*7660*/  IMAD R21, R7, 0x8, R22 ;  /* 0x0000000807157824 */ /* 0x000fc800078e0216 */
[----:B------:R-:W1:Y:S02]  /*7670*/  SYNCS.PHASECHK.TRANS64.TRYWAIT P0, [R21+URZ+0x20], R18 ;  /* 0x00002012150075a7 */ /* 0x000e64000800017f */
[----:B-1----:R-:W-:Y:S05]  /*7680*/  @!P0 BRA `(.L_x_165) ;  /* 0x0000000c00a88947 */ /* 0x002fea0003800000 */
.L_x_184:
[----:B-1----:R-:W-:Y:S01]  /*7690*/  PRMT R18, R17, 0x9910, RZ ;  /* 0x0000991011127816 */ /* 0x002fe200000000ff */
[----:B0-----:R0:W-:Y:S03]  /*76a0*/  @!P1 SYNCS.ARRIVE.TRANS64 RZ, [R21+URZ], R19 ;  /* 0x0000001315ff99a7 */ /* 0x0011e6000800003f */
[----:B------:R-:W-:-:S13]  /*76b0*/  ISETP.NE.AND P0, PT, R18, 0x2, PT ;  /* 0x000000021200780c */ /* 0x000fda0003f05270 */
[----:B0-----:R-:W-:Y:S05]  /*76c0*/  @P0 BRA `(.L_x_166) ;  /* 0x0000000000040947 */ /* 0x001fea0003800000 */
[----:B------:R-:W-:Y:S01]  /*76d0*/  BPT.TRAP 0x1 ;  /* 0x000000040000795c */ /* 0x000fe20000300000 */
.L_x_166:
[----:B------:R-:W-:Y:S01]  /*76e0*/  IMAD.SHL.U32 R19, R7, 0x4000, RZ ;  /* 0x0000400007137824 */ /* 0x000fe200078e00ff */
[----:B------:R-:W-:Y:S01]  /*76f0*/  R2UR UR10, R25 ;  /* 0x00000000190a72ca */ /* 0x000fe200000e0000 */
[----:B------:R-:W-:Y:S01]  /*7700*/  IMAD R27, R7, 0x800, R22 ;  /* 0x00000800071b7824 */ /* 0x000fe200078e0216 */
[----:B------:R-:W-:Y:S01]  /*7710*/  R2UR UR33, R21 ;  /* 0x00000000152172ca */ /* 0x000fe200000e0000 */
[----:B------:R-:W-:Y:S01]  /*7720*/  VIADD R4, R4, 0xffffffff ;  /* 0xffffffff04047836 */ /* 0x000fe20000000000 */
[----:B------:R-:W-:Y:S01]  /*7730*/  LOP3.LUT R18, R19, 0x1000, R12, 0xf8, !PT ;  /* 0x0000100013127812 */ /* 0x000fe200078ef80c */
[----:B------:R-:W-:Y:S01]  /*7740*/  UIADD3 UR22, UP0, UR42, 0xf0, URZ ;  /* 0x000000f02a167890 */ /* 0x000fe2000ff1e03f */
[----:B------:R-:W-:Y:S01]  /*7750*/  R2UR UR24, R27 ;  /* 0x000000001b1872ca */ /* 0x000fe200000e0000 */
[----:B------:R-:W-:Y:S01]  /*7760*/  UIADD3 UR30, UP1, UR42, 0x1f0, URZ ;  /* 0x000001f02a1e7890 */ /* 0x000fe2000ff3e03f */
[----:B------:R-:W-:Y:S01]  /*7770*/  IADD3 R19, R22, 0x100, R19 ;  /* 0x0000010016137810 */ /* 0x000fe20007ffe013 */
[----:B------:R-:W-:Y:S01]  /*7780*/  IMAD R18, R18, 0x2, R22 ;  /* 0x0000000212127824 */ /* 0x000fe200078e0216 */
[----:B------:R-:W-:Y:S01]  /*7790*/  R2UR UR36, R16 ;  /* 0x00000000102472ca */ /* 0x000fe200000e0000 */
[----:B------:R-:W-:Y:S01]  /*77a0*/  UIADD3 UR38, UP2, UR42, 0x2f0, URZ ;  /* 0x000002f02a267890 */ /* 0x000fe2000ff5e03f */
[----:B------:R-:W-:Y:S01]  /*77b0*/  R2UR UR32, R19 ;  /* 0x00000000132072ca */ /* 0x000fe200000e0000 */
[----:B------:R-:W-:Y:S01]  /*77c0*/  UIADD3.X UR23, URZ, UR43, URZ, UP0, !UPT ;  /* 0x0000002b3f177290 */ /* 0x000fe200087fe43f */
[----:B------:R-:W-:Y:S01]  /*77d0*/  R2UR UR8, R18 ;  /* 0x00000000120872ca */ /* 0x000fe200000e0000 */
[----:B------:R-:W-:Y:S01]  /*77e0*/  UIADD3.X UR31, URZ, UR43, URZ, UP1, !UPT ;  /* 0x0000002b3f1f7290 */ /* 0x000fe20008ffe43f */
[----:B------:R-:W-:Y:S01]  /*77f0*/  R2UR UR34, R24 ;  /* 0x00000000182272ca */ /* 0x000fe200000e0000 */
[----:B------:R-:W-:Y:S01]  /*7800*/  UIADD3 UR18, UR10, -0x40, URZ ;  /* 0xffffffc00a127890 */ /* 0x000fe2000fffe03f */
[----:B------:R-:W-:Y:S01]  /*7810*/  R2UR UR35, R20 ;  /* 0x00000000142372ca */ /* 0x000fe200000e0000 */
[----:B------:R-:W-:Y:S01]  /*7820*/  UIADD3 UR24, UR24, 0x30100, URZ ;  /* 0x0003010018187890 */ /* 0x000fe2000fffe03f */
[----:B------:R-:W-:Y:S01]  /*7830*/  R2UR UR26, R23 ;  /* 0x00000000171a72ca */ /* 0x000fe200000e0000 */
[----:B------:R-:W-:Y:S01]  /*7840*/  UIADD3.X UR39, URZ, UR43, URZ, UP2, !UPT ;  /* 0x0000002b3f277290 */ /* 0x000fe200097fe43f */
[----:B------:R-:W-:Y:S01]  /*7850*/  R2UR UR27, R26 ;  /* 0x000000001a1b72ca */ /* 0x000fe200000e0000 */
[----:B------:R-:W-:Y:S01]  /*7860*/  VIADD R7, R7, 0x1 ;  /* 0x0000000107077836 */ /* 0x000fe20000000000 */
[----:B------:R-:W-:Y:S01]  /*7870*/  R2UR UR19, R5 ;  /* 0x00000000051372ca */ /* 0x000fe200000e0000 */
[----:B------:R-:W-:Y:S01]  /*7880*/  UMOV UR40, 0x0 ;  /* 0x0000000000287882 */ /* 0x000fe20000000000 */
[----:B------:R-:W-:Y:S01]  /*7890*/  ISETP.GT.AND P1, PT, R4, 0x1, PT ;  /* 0x000000010400780c */ /* 0x000fe20003f24270 */
[----:B------:R-:W-:Y:S01]  /*78a0*/  UIADD3 UR16, UR8, 0x10100, URZ ;  /* 0x0001010008107890 */ /* 0x000fe2000fffe03f */
[----:B------:R-:W-:Y:S01]  /*78b0*/  ISETP.NE.AND P0, PT, R7, 0x4, PT ;  /* 0x000000040700780c */ /* 0x000fe20003f05270 */
[----:B------:R-:W-:Y:S01]  /*78c0*/  UIADD3 UR8, UR8, 0x14100, URZ ;  /* 0x0001410008087890 */ /* 0x000fe2000fffe03f */
[----:B------:R-:W-:Y:S01]  /*78d0*/  VIADD R26, R26, 0x1 ;  /* 0x000000011a1a7836 */ /* 0x000fe20000000000 */
[----:B------:R-:W-:Y:S01]  /*78e0*/  UMOV UR41, 0x10000000 ;  /* 0x1000000000297882 */ /* 0x000fe20000000000 */
[----:B------:R-:W-:Y:S01]  /*78f0*/  UMOV UR25, UR33 ;  /* 0x0000002100197c82 */ /* 0x000fe20008000000 */
[----:B------:R-:W-:Y:S01]  /*7900*/  UMOV UR28, UR36 ;  /* 0x00000024001c7c82 */ /* 0x000fe20008000000 */
[----:B------:R-:W-:Y:S01]  /*7910*/  UMOV UR13, 0x30000 ;  /* 0x00030000000d7882 */ /* 0x000fe20000000000 */
[----:B------:R0:W-:Y:S01]  /*7920*/  UTMALDG.3D [UR32], [UR22], desc[UR40] ;  /* 0x00002820160075b4 */ /* 0x0001e20008011000 */
[----:B------:R-:W-:Y:S01]  /*7930*/  UMOV UR17, UR33 ;  /* 0x0000002100117c82 */ /* 0x000fe20008000000 */
[----:B------:R-:W-:Y:S01]  /*7940*/  UMOV UR20, UR36 ;  /* 0x0000002400147c82 */ /* 0x000fe20008000000 */
[----:B------:R-:W-:Y:S01]  /*7950*/  UMOV UR9, UR33 ;  /* 0x0000002100097c82 */ /* 0x000fe20008000000 */
[----:B------:R-:W-:Y:S01]  /*7960*/  UMOV UR11, UR19 ;  /* 0x00000013000b7c82 */ /* 0x000fe20008000000 */
[----:B------:R-:W-:Y:S01]  /*7970*/  UMOV UR12, UR36 ;  /* 0x00000024000c7c82 */ /* 0x000fe20008000000 */
[----:B------:R-:W-:Y:S01]  /*7980*/  SEL R19, RZ, 0x1, P0 ;  /* 0x00000001ff137807 */ /* 0x000fe20000000000 */
[----:B------:R-:W-:Y:S01]  /*7990*/  VIADD R25, R25, 0x80 ;  /* 0x0000008019197836 */ /* 0x000fe20000000000 */
[----:B------:R0:W-:Y:S01]  /*79a0*/  UTMALDG.3D [UR24], [UR30], desc[UR40] ;  /* 0x000028181e0075b4 */ /* 0x0001e20008011000 */
[----:B------:R-:W-:Y:S01]  /*79b0*/  VIADD R24, R24, 0x40 ;  /* 0x0000004018187836 */ /* 0x000fe20000000000 */
[----:B------:R-:W-:-:S02]  /*79c0*/  LOP3.LUT R6, R6, R19, RZ, 0x3c, !PT ;  /* 0x0000001306067212 */ /* 0x000fc400078e3cff */
[----:B------:R-:W-:Y:S01]  /*79d0*/  SEL R7, R7, RZ, P0 ;  /* 0x000000ff07077207 */ /* 0x000fe20000000000 */
[----:B------:R0:W-:Y:S01]  /*79e0*/  UTMALDG.3D.MULTICAST [UR16], [UR38], UR13, desc[UR40] ;  /* 0x00002810260073b4 */ /* 0x0001e2000801180d */
[----:B------:R0:W-:Y:S02]  /*79f0*/  UTMALDG.3D.MULTICAST [UR8], [UR38], UR13, desc[UR40] ;  /* 0x00002808260073b4 */ /* 0x0001e4000801180d */
[----:B0-----:R-:W-:Y:S05]  /*7a00*/  @P1 BRA `(.L_x_167) ;  /* 0xfffffff800fc1947 */ /* 0x001fea000383ffff */
.L_x_164:
[----:B------:R-:W-:Y:S05]  /*7a10*/  BSYNC B1 ;  /* 0x0000000000017941 */ /* 0x000fea0003800000 */
.L_x_163:
[----:B------:R-:W-:Y:S01]  /*7a20*/  LOP3.LUT P1, RZ, R11, 0xff, RZ, 0xc0, !PT ;  /* 0x000000ff0bff7812 */ /* 0x000fe2000782c0ff */
[----:B------:R-:W-:Y:S01]  /*7a30*/  IMAD.IADD R14, R13, 0x1, R14 ;  /* 0x000000010d0e7824 */ /* 0x000fe200078e020e */
[----:B------:R-:W-:Y:S01]  /*7a40*/  IADD3 R2, P2, R2, UR14, RZ ;  /* 0x0000000e02027c10 */ /* 0x000fe2000ff5e0ff */
[----:B------:R-:W-:Y:S01]  /*7a50*/  ULDC.64 UR8, c[0x0][0x750] ;  /* 0x0001d40000087ab9 */ /* 0x000fe20000000a00 */
[----:B------:R-:W-:Y:S01]  /*7a60*/  BSSY B1, `(.L_x_168) ;  /* 0x000006b000017945 */ /* 0x000fe20003800000 */
[----:B------:R-:W-:Y:S01]  /*7a70*/  IMAD.MOV.U32 R16, RZ, RZ, -0x1 ;  /* 0xffffffffff107424 */ /* 0x000fe200078e00ff */
[----:B------:R-:W-:Y:S02]  /*7a80*/  SHF.R.U32.HI R4, RZ, 0x2, R14 ;  /* 0x00000002ff047819 */ /* 0x000fe4000001160e */
[----:B------:R-:W-:Y:S02]  /*7a90*/  ISETP.GT.U32.AND P0, PT, R14, 0x3, PT ;  /* 0x000000030e00780c */ /* 0x000fe40003f04070 */
[----:B------:R-:W-:-:S02]  /*7aa0*/  LOP3.LUT R4, R4, 0x1, RZ, 0xc0, !PT ;  /* 0x0000000104047812 */ /* 0x000fc400078ec0ff */
[----:B------:R-:W-:Y:S01]  /*7ab0*/  ISETP.LT.U32.AND P0, PT, R13, 0x4, P0 ;  /* 0x000000040d00780c */ /* 0x000fe20000701070 */
[----:B------:R-:W0:Y:S01]  /*7ac0*/  @P1 S2R R6, SR_CgaCtaId ;  /* 0x0000000000061919 */ /* 0x000e220000008800 */
[----:B------:R-:W-:Y:S02]  /*7ad0*/  @P1 MOV R5, 0x400 ;  /* 0x0000040000051802 */ /* 0x000fe40000000f00 */
[----:B------:R-:W-:Y:S02]  /*7ae0*/  IADD3.X R3, R3, UR4, RZ, P2, !PT ;  /* 0x0000000403037c10 */ /* 0x000fe400097fe4ff */
[----:B------:R-:W-:Y:S02]  /*7af0*/  ISETP.GE.U32.AND P2, PT, R2, UR8, PT ;  /* 0x0000000802007c0c */ /* 0x000fe4000bf46070 */
[----:B------:R-:W-:Y:S02]  /*7b00*/  LOP3.LUT R14, R14, 0x3, RZ, 0xc0, !PT ;  /* 0x000000030e0e7812 */ /* 0x000fe400078ec0ff */
[----:B------:R-:W-:-:S02]  /*7b10*/  PRMT R11, RZ, 0x7610, R11 ;  /* 0x00007610ff0b7816 */ /* 0x000fc4000000000b */
[----:B0-----:R-:W-:Y:S02]  /*7b20*/  @P1 LEA R5, R6, R5, 0x18 ;  /* 0x0000000506051211 */ /* 0x001fe400078ec0ff */
[----:B------:R-:W-:Y:S02]  /*7b30*/  PRMT R6, RZ, 0x7610, R6 ;  /* 0x00007610ff067816 */ /* 0x000fe40000000006 */
[----:B------:R0:W-:Y:S01]  /*7b40*/  @P1 SYNCS.ARRIVE.TRANS64.A1T0 RZ, [R5+URZ+0x58], RZ ;  /* 0x000058ff05ff19a7 */ /* 0x0001e2000810003f */
[----:B------:R-:W-:Y:S02]  /*7b50*/  ISETP.NE.U32.AND P1, PT, R4, 0x1, PT ;  /* 0x000000010400780c */ /* 0x000fe40003f25070 */
[----:B------:R-:W-:Y:S02]  /*7b60*/  SEL R4, RZ, 0x1, !P0 ;  /* 0x00000001ff047807 */ /* 0x000fe40004000000 */
[----:B------:R-:W-:Y:S02]  /*7b70*/  ISETP.GE.U32.AND.EX P0, PT, R3, UR9, PT, P2 ;  /* 0x0000000903007c0c */ /* 0x000fe4000bf06120 */
[----:B------:R-:W-:-:S04]  /*7b80*/  ISETP.GT.U32.AND P1, PT, R13, 0x3, !P1 ;  /* 0x000000030d00780c */ /* 0x000fc80004f24070 */
[----:B0-----:R-:W-:-:S04]  /*7b90*/  SEL R5, RZ, 0x1, !P1 ;  /* 0x00000001ff057807 */ /* 0x001fc80004800000 */
[----:B------:R-:W-:Y:S01]  /*7ba0*/  LOP3.LUT R15, R5, R15, R4, 0x96, !PT ;  /* 0x0000000f050f7212 */ /* 0x000fe200078e9604 */
[----:B------:R-:W-:Y:S02]  /*7bb0*/  IMAD.MOV.U32 R4, RZ, RZ, -0x1 ;  /* 0xffffffffff047424 */ /* 0x000fe400078e00ff */
[----:B------:R-:W-:Y:S01]  /*7bc0*/  IMAD.MOV.U32 R5, RZ, RZ, -0x1 ;  /* 0xffffffffff057424 */ /* 0x000fe200078e00ff */
[----:B------:R-:W-:Y:S06]  /*7bd0*/  @P0 BRA `(.L_x_169) ;  /* 0x00000004004c0947 */ /* 0x000fec0003800000 */
[----:B------:R-:W0:Y:S01]  /*7be0*/  S2R R18, SR_CTAID.X ;  /* 0x0000000000127919 */ /* 0x000e220000002500 */
[----:B------:R-:W-:Y:S01]  /*7bf0*/  ULDC.64 UR8, c[0x0][0x728] ;  /* 0x0001ca0000087ab9 */ /* 0x000fe20000000a00 */
[----:B------:R-:W-:Y:S01]  /*7c00*/  ULDC UR11, c[0x0][0x730] ;  /* 0x0001cc00000b7ab9 */ /* 0x000fe20000000800 */
[----:B------:R-:W-:Y:S01]  /*7c10*/  ISETP.NE.U32.AND P0, PT, RZ, UR8, PT ;  /* 0x00000008ff007c0c */ /* 0x000fe2000bf05070 */
[----:B------:R-:W1:Y:S01]  /*7c20*/  S2R R19, SR_CTAID.Y ;  /* 0x0000000000137919 */ /* 0x000e620000002600 */
[----:B------:R-:W-:Y:S01]  /*7c30*/  ULDC UR12, c[0x0][0x150] ;  /* 0x00005400000c7ab9 */ /* 0x000fe20000000800 */
[----:B------:R-:W-:Y:S01]  /*7c40*/  IMAD.MOV.U32 R4, RZ, RZ, R2 ;  /* 0x000000ffff047224 */ /* 0x000fe200078e0002 */
[----:B------:R-:W-:Y:S01]  /*7c50*/  ISETP.NE.AND.EX P0, PT, RZ, UR9, PT, P0 ;  /* 0x00000009ff007c0c */ /* 0x000fe2000bf05300 */
[----:B------:R-:W-:Y:S01]  /*7c60*/  IMAD.MOV.U32 R5, RZ, RZ, R3 ;  /* 0x000000ffff057224 */ /* 0x000fe200078e0003 */
[----:B0-----:R-:W-:-:S11]  /*7c70*/  I2FP.F32.U32 R20, R18 ;  /* 0x0000001200147245 */ /* 0x001fd60000201000 */
[----:B------:R-:W-:Y:S05]  /*7c80*/  @!P0 BRA `(.L_x_170) ;  /* 0x0000000000288947 */ /* 0x000fea0003800000 */
[----:B------:R-:W-:Y:S02]  /*7c90*/  ULDC UR10, c[0x0][0x734] ;  /* 0x0001cd00000a7ab9 */ /* 0x000fe40000000800 */
[----:B------:R-:W-:-:S05]  /*7ca0*/  IADD3 R5, P0, R2, UR10, RZ ;  /* 0x0000000a02057c10 */ /* 0x000fca000ff1e0ff */
[----:B------:R-:W-:-:S04]  /*7cb0*/  IMAD.X R21, RZ, RZ, R3, P0 ;  /* 0x000000ffff157224 */ /* 0x000fc800000e0603 */
[----:B------:R-:W-:-:S04]  /*7cc0*/  IMAD.WIDE.U32 R6, R21, UR8, RZ ;  /* 0x0000000815067c25 */ /* 0x000fc8000f8e00ff */
[----:B------:R-:W-:-:S04]  /*7cd0*/  IMAD.WIDE.U32 R6, P0, R5, UR9, R6 ;  /* 0x0000000905067c25 */ /* 0x000fc8000f800006 */
[----:B------:R-:W-:-:S04]  /*7ce0*/  IMAD.WIDE.U32 R4, R5, UR8, RZ ;  /* 0x0000000805047c25 */ /* 0x000fc8000f8e00ff */
[----:B------:R-:W-:Y:S01]  /*7cf0*/  IMAD.MOV.U32 R4, RZ, RZ, R7 ;  /* 0x000000ffff047224 */ /* 0x000fe200078e0007 */
[----:B------:R-:W-:Y:S01]  /*7d00*/  IADD3 RZ, P1, R5, R6, RZ ;  /* 0x0000000605ff7210 */ /* 0x000fe20007f3e0ff */
[----:B------:R-:W-:-:S04]  /*7d10*/  IMAD.X R5, RZ, RZ, RZ, P0 ;  /* 0x000000ffff057224 */ /* 0x000fc800000e06ff */
[----:B------:R-:W-:-:S08]  /*7d20*/  IMAD.WIDE.U32.X R4, R21, UR9, R4, P1 ;  /* 0x0000000915047c25 */ /* 0x000fd000088e0404 */
.L_x_170:
[--C-:B------:R-:W-:Y:S01]  /*7d30*/  SHF.R.U64 R16, R4, UR11, R5.reuse ;  /* 0x0000000b04107c19 */ /* 0x100fe20008001205 */
[----:B------:R-:W-:Y:S01]  /*7d40*/  FMUL R20, R20, UR12 ;  /* 0x0000000c14147c20 */ /* 0x000fe20008400000 */
[----:B------:R-:W0:Y:S01]  /*7d50*/  LDC R21, c[0x0][0x144] ;  /* 0x00005100ff157b82 */ /* 0x000e220000000800 */
[----:B-1----:R-:W-:Y:S01]  /*7d60*/  I2FP.F32.U32 R6, R19 ;  /* 0x0000001300067245 */ /* 0x002fe20000201000 */
[----:B------:R-:W-:Y:S01]  /*7d70*/  ULDC UR10, c[0x0][0x154] ;  /* 0x00005500000a7ab9 */ /* 0x000fe20000000800 */
[----:B------:R-:W-:Y:S01]  /*7d80*/  SHF.R.U32.HI R4, RZ, UR11, R5 ;  /* 0x0000000bff047c19 */ /* 0x000fe20008011605 */
[----:B------:R-:W-:Y:S01]  /*7d90*/  ULDC.64 UR8, c[0x0][0x720] ;  /* 0x0001c80000087ab9 */ /* 0x000fe20000000a00 */
[----:B------:R-:W-:Y:S01]  /*7da0*/  IADD3 R5, P0, RZ, -R16, RZ ;  /* 0x80000010ff057210 */ /* 0x000fe20007f1e0ff */
[----:B------:R-:W1:Y:S01]  /*7db0*/  F2I.U32.TRUNC.NTZ R20, R20 ;  /* 0x0000001400147305 */ /* 0x000e62000020f000 */
[----:B------:R-:W-:Y:S01]  /*7dc0*/  FMUL R6, R6, UR10 ;  /* 0x0000000a06067c20 */ /* 0x000fe20008400000 */
[----:B------:R-:W2:Y:S01]  /*7dd0*/  LDC R22, c[0x0][0x148] ;  /* 0x00005200ff167b82 */ /* 0x000ea20000000800 */
[----:B------:R-:W-:Y:S01]  /*7de0*/  ULDC.64 UR10, c[0x0][0x740] ;  /* 0x0001d000000a7ab9 */ /* 0x000fe20000000a00 */
[----:B------:R-:W-:Y:S01]  /*7df0*/  IMAD.X R4, RZ, RZ, ~R4, P0 ;  /* 0x000000ffff047224 */ /* 0x000fe200000e0e04 */
[----:B------:R-:W-:-:S03]  /*7e00*/  ISETP.NE.U32.AND P0, PT, RZ, UR10, PT ;  /* 0x0000000aff007c0c */ /* 0x000fc6000bf05070 */
[----:B------:R-:W-:Y:S01]  /*7e10*/  IMAD R4, R4, UR8, RZ ;  /* 0x0000000804047c24 */ /* 0x000fe2000f8e02ff */
[----:B------:R-:W3:Y:S01]  /*7e20*/  F2I.U32.TRUNC.NTZ R6, R6 ;  /* 0x0000000600067305 */ /* 0x000ee2000020f000 */
[----:B------:R-:W-:Y:S02]  /*7e30*/  ISETP.NE.AND.EX P0, PT, RZ, UR11, PT, P0 ;  /* 0x0000000bff007c0c */ /* 0x000fe4000bf05300 */
[C---:B------:R-:W-:Y:S02]  /*7e40*/  IMAD R7, R5.reuse, UR9, R4 ;  /* 0x0000000905077c24 */ /* 0x040fe4000f8e0204 */
[----:B------:R-:W-:Y:S01]  /*7e50*/  IMAD.WIDE.U32 R4, R5, UR8, R2 ;  /* 0x0000000805047c25 */ /* 0x000fe2000f8e0002 */
[----:B------:R-:W-:-:S03]  /*7e60*/  ULDC UR8, c[0x0][0x718] ;  /* 0x0001c60000087ab9 */ /* 0x000fc60000000800 */
[----:B-1----:R-:W-:Y:S02]  /*7e70*/  IMAD.MOV R20, RZ, RZ, -R20 ;  /* 0x000000ffff147224 */ /* 0x002fe400078e0a14 */
[----:B------:R-:W-:Y:S02]  /*7e80*/  IMAD.IADD R5, R5, 0x1, R7 ;  /* 0x0000000105057824 */ /* 0x000fe400078e0207 */
[----:B0-----:R-:W-:-:S03]  /*7e90*/  IMAD R18, R21, R20, R18 ;  /* 0x0000001415127224 */ /* 0x001fc600078e0212 */
[--C-:B------:R-:W-:Y:S01]  /*7ea0*/  SHF.R.U64 R20, R4, UR8, R5.reuse ;  /* 0x0000000804147c19 */ /* 0x100fe20008001205 */
[----:B---3--:R-:W-:Y:S01]  /*7eb0*/  IMAD.MOV R4, RZ, RZ, -R6 ;  /* 0x000000ffff047224 */ /* 0x008fe200078e0a06 */
[----:B------:R-:W-:Y:S01]  /*7ec0*/  SHF.R.U32.HI R5, RZ, UR8, R5 ;  /* 0x00000008ff057c19 */ /* 0x000fe20008011605 */
[----:B------:R-:W-:Y:S02]  /*7ed0*/  ULDC UR8, c[0x0][0x708] ;  /* 0x0001c20000087ab9 */ /* 0x000fe40000000800 */
[----:B--2---:R-:W-:Y:S01]  /*7ee0*/  @P4 IMAD R18, R22, R4, R19 ;  /* 0x0000000416124224 */ /* 0x004fe200078e0213 */
[--C-:B------:R-:W-:Y:S02]  /*7ef0*/  SHF.R.U64 R22, R20, UR8, R5.reuse ;  /* 0x0000000814167c19 */ /* 0x100fe40008001205 */
[----:B------:R-:W-:Y:S01]  /*7f00*/  SHF.R.U32.HI R5, RZ, UR8, R5 ;  /* 0x00000008ff057c19 */ /* 0x000fe20008011605 */
[----:B------:R-:W-:-:S03]  /*7f10*/  ULDC UR8, c[0x0][0x758] ;  /* 0x0001d60000087ab9 */ /* 0x000fc60000000800 */
[--C-:B------:R-:W-:Y:S02]  /*7f20*/  SHF.R.U64 R19, R22, UR8, R5.reuse ;  /* 0x0000000816137c19 */ /* 0x100fe40008001205 */
[----:B------:R-:W-:-:S03]  /*7f30*/  SHF.R.U32.HI R21, RZ, UR8, R5 ;  /* 0x00000008ff157c19 */ /* 0x000fc60008011605 */
[----:B------:R-:W-:Y:S02]  /*7f40*/  IMAD.MOV.U32 R6, RZ, RZ, R19 ;  /* 0x000000ffff067224 */ /* 0x000fe400078e0013 */
[----:B------:R-:W-:Y:S01]  /*7f50*/  IMAD.MOV.U32 R5, RZ, RZ, R21 ;  /* 0x000000ffff057224 */ /* 0x000fe200078e0015 */
[----:B------:R-:W-:Y:S06]  /*7f60*/  @!P0 BRA `(.L_x_171) ;  /* 0x00000000002c8947 */ /* 0x000fec0003800000 */
        /* <DEDUP_REMOVED lines=9> */
[----:B------:R-:W-:-:S04]  /*8000*/  IMAD.WIDE.U32.X R4, R21, UR11, R4, P1 ;  /* 0x0000000b15047c25 */ /* 0x000fc800088e0404 */
[----:B------:R-:W-:-:S07]  /*8010*/  IMAD.MOV.U32 R6, RZ, RZ, R4 ;  /* 0x000000ffff067224 */ /* 0x000fce00078e0004 */
.L_x_171:
[----:B------:R-:W-:Y:S01]  /*8020*/  ULDC UR8, c[0x0][0x748] ;  /* 0x0001d20000087ab9 */ /* 0x000fe20000000800 */
[----:B------:R-:W-:Y:S01]  /*8030*/  LOP3.LUT R4, R22, UR7, RZ, 0xc0, !PT ;  /* 0x0000000716047c12 */ /* 0x000fe2000f8ec0ff */
[----:B------:R-:W-:Y:S01]  /*8040*/  ULDC UR9, c[0x0][0x710] ;  /* 0x0001c40000097ab9 */ /* 0x000fe20000000800 */
[----:B------:R-:W-:Y:S01]  /*8050*/  SHF.R.U64 R5, R6, UR8, R5 ;  /* 0x0000000806057c19 */ /* 0x000fe20008001205 */
[----:B------:R-:W-:Y:S01]  /*8060*/  ULDC UR8, c[0x0][0x738] ;  /* 0x0001ce0000087ab9 */ /* 0x000fe20000000800 */
[----:B------:R-:W-:-:S03]  /*8070*/  LOP3.LUT R20, R20, UR5, RZ, 0xc0, !PT ;  /* 0x0000000514147c12 */ /* 0x000fc6000f8ec0ff */
[----:B------:R-:W-:Y:S02]  /*8080*/  IMAD.MOV R6, RZ, RZ, -R5 ;  /* 0x000000ffff067224 */ /* 0x000fe400078e0a05 */
[----:B------:R-:W-:Y:S02]  /*8090*/  IMAD R5, R5, UR6, R4 ;  /* 0x0000000605057c24 */ /* 0x000fe4000f8e0204 */
[----:B------:R-:W-:Y:S01]  /*80a0*/  IMAD R19, R6, UR8, R19 ;  /* 0x0000000806137c24 */ /* 0x000fe2000f8e0213 */
[----:B------:R-:W-:Y:S01]  /*80b0*/  ULDC UR8, c[0x0][0x700] ;  /* 0x0001c00000087ab9 */ /* 0x000fe20000000800 */
[----:B------:R-:W-:Y:S02]  /*80c0*/  IMAD R18, R5, UR9, R18 ;  /* 0x0000000905127c24 */ /* 0x000fe4000f8e0212 */
[----:B------:R-:W-:Y:S02]  /*80d0*/  IMAD R19, R19, UR8, R20 ;  /* 0x0000000813137c24 */ /* 0x000fe4000f8e0214 */
[----:B------:R-:W-:-:S03]  /*80e0*/  IMAD.MOV.U32 R6, RZ, RZ, 0x1 ;  /* 0x00000001ff067424 */ /* 0x000fc600078e00ff */
[----:B------:R-:W-:Y:S02]  /*80f0*/  SEL R5, R19, R18, !P4 ;  /* 0x0000001213057207 */ /* 0x000fe40006000000 */
[----:B------:R-:W-:-:S07]  /*8100*/  SEL R4, R18, R19, !P4 ;  /* 0x0000001312047207 */ /* 0x000fce0006000000 */
.L_x_169:
[----:B------:R-:W-:Y:S05]  /*8110*/  BSYNC B1 ;  /* 0x0000000000017941 */ /* 0x000fea0003800000 */
.L_x_168:
[----:B------:R-:W-:-:S13]  /*8120*/  LOP3.LUT P0, RZ, R6, 0xff, RZ, 0xc0, !PT ;  /* 0x000000ff06ff7812 */ /* 0x000fda000780c0ff */
[----:B------:R-:W-:Y:S05]  /*8130*/  @P0 BRA `(.L_x_172) ;  /* 0xfffffff000f00947 */ /* 0x000fea000383ffff */
[----:B------:R-:W-:Y:S05]  /*8140*/  BSYNC B0 ;  /* 0x0000000000007941 */ /* 0x000fea0003800000 */
.L_x_161:
[----:B------:R-:W-:-:S03]  /*8150*/  UMOV UR8, 0xffffffff ;  /* 0xffffffff00087882 */ /* 0x000fc60000000000 */
[----:B------:R-:W-:Y:S05]  /*8160*/  BRA.DIV UR8, `(.L_x_173) ;  /* 0x0000000608047947 */ /* 0x000fea000b800000 */
[----:B------:R-:W-:-:S13]  /*8170*/  ELECT P0, URZ, PT ;  /* 0x00000000003f782f */ /* 0x000fda0003800000 */
.L_x_187:
[----:B------:R-:W-:Y:S04]  /*8180*/  BSSY B0, `(.L_x_174) ;  /* 0x000002b000007945 */ /* 0x000fe80003800000 */
[----:B------:R-:W-:Y:S05]  /*8190*/  @!P0 BRA `(.L_x_175) ;  /* 0x0000000000a48947 */ /* 0x000fea0003800000 */
[----:B------:R-:W-:-:S04]  /*81a0*/  LOP3.LUT R0, R0, 0x2, RZ, 0xfc, !PT ;  /* 0x0000000200007812 */ /* 0x000fc800078efcff */
[----:B------:R-:W-:-:S13]  /*81b0*/  ISETP.NE.AND P0, PT, R0, 0x3, PT ;  /* 0x000000030000780c */ /* 0x000fda0003f05270 */
[----:B------:R-:W-:Y:S05]  /*81c0*/  @!P0 BRA `(.L_x_176) ;  /* 0x0000000000048947 */ /* 0x000fea0003800000 */
[----:B------:R-:W-:Y:S01]  /*81d0*/  BPT.TRAP 0x1 ;  /* 0x000000040000795c */ /* 0x000fe20000300000 */
.L_x_176:
[----:B------:R-:W0:Y:S01]  /*81e0*/  S2R R3, SR_CgaCtaId ;  /* 0x0000000000037919 */ /* 0x000e220000008800 */
[----:B------:R-:W-:Y:S02]  /*81f0*/  MOV R0, 0x400 ;  /* 0x0000040000007802 */ /* 0x000fe40000000f00 */
[----:B------:R-:W-:Y:S02]  /*8200*/  SHF.L.U32 R2, R15, 0x1f, RZ ;  /* 0x0000001f0f027819 */ /* 0x000fe400000006ff */
[----:B0-----:R-:W-:-:S05]  /*8210*/  LEA R3, R3, R0, 0x18 ;  /* 0x0000000003037211 */ /* 0x001fca00078ec0ff */
[----:B------:R-:W-:-:S04]  /*8220*/  VIADD R3, R3, 0x20 ;  /* 0x0000002003037836 */ /* 0x000fc80000000000 */
[C---:B------:R-:W-:Y:S02]  /*8230*/  IMAD R5, R14.reuse, 0x8, R3 ;  /* 0x000000080e057824 */ /* 0x040fe400078e0203 */
[----:B------:R-:W-:Y:S02]  /*8240*/  VIADD R14, R14, 0x1 ;  /* 0x000000010e0e7836 */ /* 0x000fe40000000000 */
[----:B------:R-:W0:Y:S03]  /*8250*/  SYNCS.PHASECHK.TRANS64.TRYWAIT P0, [R5+URZ], R2 ;  /* 0x00000002050075a7 */ /* 0x000e26000800017f */
[----:B------:R-:W-:-:S04]  /*8260*/  ISETP.NE.AND P1, PT, R14, 0x4, PT ;  /* 0x000000040e00780c */ /* 0x000fc80003f25270 */
[----:B------:R-:W-:Y:S02]  /*8270*/  SEL R0, RZ, 0x1, P1 ;  /* 0x00000001ff007807 */ /* 0x000fe40000800000 */
[----:B------:R-:W-:Y:S02]  /*8280*/  SEL R14, R14, RZ, P1 ;  /* 0x000000ff0e0e7207 */ /* 0x000fe40000800000 */
[----:B------:R-:W-:-:S03]  /*8290*/  LOP3.LUT R15, R15, R0, RZ, 0x3c, !PT ;  /* 0x000000000f0f7212 */ /* 0x000fc600078e3cff */
[----:B------:R-:W-:Y:S01]  /*82a0*/  IMAD R7, R14, 0x8, R3 ;  /* 0x000000080e077824 */ /* 0x000fe200078e0203 */
[----:B------:R-:W-:Y:S01]  /*82b0*/  SHF.L.U32 R4, R15, 0x1f, RZ ;  /* 0x0000001f0f047819 */ /* 0x000fe200000006ff */
[----:B0-----:R-:W-:Y:S06]  /*82c0*/  @!P0 BRA `(.L_x_177) ;  /* 0x0000000000cc8947 */ /* 0x001fec0003800000 */
.L_x_188:
[----:B------:R-:W1:Y:S01]  /*82d0*/  SYNCS.PHASECHK.TRANS64.TRYWAIT P0, [R7+URZ], R4 ;  /* 0x00000004070075a7 */ /* 0x000e62000800017f */
[----:B------:R-:W-:-:S05]  /*82e0*/  VIADD R0, R14, 0x1 ;  /* 0x000000010e007836 */ /* 0x000fca0000000000 */
[----:B------:R-:W-:-:S04]  /*82f0*/  ISETP.NE.AND P1, PT, R0, 0x4, PT ;  /* 0x000000040000780c */ /* 0x000fc80003f25270 */
[----:B0-----:R-:W-:Y:S02]  /*8300*/  SEL R2, RZ, 0x1, P1 ;  /* 0x00000001ff027807 */ /* 0x001fe40000800000 */
[----:B------:R-:W-:Y:S02]  /*8310*/  SEL R0, R0, RZ, P1 ;  /* 0x000000ff00007207 */ /* 0x000fe40000800000 */
[----:B------:R-:W-:-:S03]  /*8320*/  LOP3.LUT R15, R15, R2, RZ, 0x3c, !PT ;  /* 0x000000020f0f7212 */ /* 0x000fc600078e3cff */
[----:B------:R-:W-:Y:S01]  /*8330*/  IMAD R6, R0, 0x8, R3 ;  /* 0x0000000800067824 */ /* 0x000fe200078e0203 */
[----:B------:R-:W-:Y:S01]  /*8340*/  SHF.L.U32 R5, R15, 0x1f, RZ ;  /* 0x0000001f0f057819 */ /* 0x000fe200000006ff */
[----:B-1----:R-:W-:Y:S06]  /*8350*/  @!P0 BRA `(.L_x_178) ;  /* 0x0000000000bc8947 */ /* 0x002fec0003800000 */
.L_x_189:
[----:B------:R-:W1:Y:S01]  /*8360*/  SYNCS.PHASECHK.TRANS64.TRYWAIT P0, [R6+URZ], R5 ;  /* 0x00000005060075a7 */ /* 0x000e62000800017f */
[----:B------:R-:W-:-:S05]  /*8370*/  VIADD R0, R0, 0x1 ;  /* 0x0000000100007836 */ /* 0x000fca0000000000 */
[----:B------:R-:W-:-:S04]  /*8380*/  ISETP.NE.AND P1, PT, R0, 0x4, PT ;  /* 0x000000040000780c */ /* 0x000fc80003f25270 */
[----:B------:R-:W-:Y:S02]  /*8390*/  SEL R2, RZ, 0x1, P1 ;  /* 0x00000001ff027807 */ /* 0x000fe40000800000 */
[----:B------:R-:W-:Y:S02]  /*83a0*/  SEL R0, R0, RZ, P1 ;  /* 0x000000ff00007207 */ /* 0x000fe40000800000 */
[----:B------:R-:W-:Y:S01]  /*83b0*/  LOP3.LUT R2, R15, R2, RZ, 0x3c, !PT ;  /* 0x000000020f027212 */ /* 0x000fe200078e3cff */
[----:B-1----:R-:W-:Y:S06]  /*83c0*/  @!P0 BRA `(.L_x_179) ;  /* 0x0000000000b48947 */ /* 0x002fec0003800000 */
.L_x_190:
[----:B------:R-:W-:Y:S01]  /*83d0*/  IMAD R3, R0, 0x8, R3 ;  /* 0x0000000800037824 */ /* 0x000fe200078e0203 */
[----:B------:R-:W-:-:S07]  /*83e0*/  SHF.L.U32 R0, R2, 0x1f, RZ ;  /* 0x0000001f02007819 */ /* 0x000fce00000006ff */
.L_x_180:
[----:B--2---:R2:W3:Y:S02]  /*83f0*/  SYNCS.PHASECHK.TRANS64.TRYWAIT P0, [R3+URZ], R0 ;  /* 0x00000000030075a7 */ /* 0x0044e4000800017f */
[----:B---3--:R-:W-:Y:S05]  /*8400*/  @!P0 NANOSLEEP.SYNCS 0x989680 ;  /* 0x009896800000895d */ /* 0x008fea0003900000 */
[----:B------:R-:W3:Y:S02]  /*8410*/  @!P0 SYNCS.PHASECHK.TRANS64 P0, [R3+URZ], R0 ;  /* 0x00000000030085a7 */ /* 0x000ee4000800007f */
[----:B---3--:R-:W-:Y:S05]  /*8420*/  @!P0 BRA `(.L_x_180) ;  /* 0xfffffffc00f08947 */ /* 0x008fea000383ffff */
.L_x_175:
[----:B------:R-:W-:Y:S05]  /*8430*/  BSYNC B0 ;  /* 0x0000000000007941 */ /* 0x000fea0003800000 */
.L_x_174:
[----:B------:R-:W-:Y:S05]  /*8440*/  EXIT ;  /* 0x000000000000794d */ /* 0x000fea0003800000 */
.L_x_21:
[----:B-1----:R-:W-:-:S04]  /*8450*/  IMAD.U32 R93, RZ, RZ, UR8 ;  /* 0x00000008ff5d7e24 */ /* 0x002fc8000f8e00ff */
[----:B------:R1:W4:Y:S03]  /*8460*/  SYNCS.PHASECHK.TRANS64.TRYWAIT P0, [R93+URZ], R92 ;  /* 0x0000005c5d0075a7 */ /* 0x000326000800017f */
[----:B----4-:R-:W-:Y:S05]  /*8470*/  @!P0 NANOSLEEP.SYNCS 0x989680 ;  /* 0x009896800000895d */ /* 0x010fea0003900000 */
[----:B------:R-:W4:Y:S02]  /*8480*/  @!P0 SYNCS.PHASECHK.TRANS64 P0, [R93+URZ], R92 ;  /* 0x0000005c5d0085a7 */ /* 0x000f24000800007f */
[----:B----4-:R-:W-:Y:S05]  /*8490*/  @!P0 BRA `(.L_x_21) ;  /* 0xfffffffc00ec8947 */ /* 0x010fea000383ffff */
[----:B------:R-:W-:Y:S05]  /*84a0*/  BRA `(.L_x_20) ;  /* 0xffffff9400207947 */ /* 0x000fea000383ffff */
.L_x_162:
[----:B------:R-:W-:Y:S01]  /*84b0*/  BSSY B1, `(.L_x_181) ;  /* 0x0000006000017945 */ /* 0x000fe20003800000 */
[----:B------:R-:W-:-:S07]  /*84c0*/  IMAD.MOV.U32 R6, RZ, RZ, -0x1 ;  /* 0xffffffffff067424 */ /* 0x000fce00078e00ff */
[----:B------:R-:W-:Y:S05]  /*84d0*/  WARPSYNC.COLLECTIVE R6, `(.L_x_182) ;  /* 0x00000000060c7348 */ /* 0x000fea0003c00000 */
[----:B------:R-:W-:Y:S02]  /*84e0*/  ELECT P0, UR62, PT ;  /* 0x00000000003e782f */ /* 0x000fe40003800000 */
[----:B------:R-:W-:Y:S01]  /*84f0*/  MOV R6, UR62 ;  /* 0x0000003e00067c02 */ /* 0x000fe20008000f00 */
[----:B------:R-:W-:Y:S10]  /*8500*/  ENDCOLLECTIVE ;  /* 0x000000000000791b */ /* 0x000ff40003800000 */
.L_x_182:
[----:B------:R-:W-:Y:S05]  /*8510*/  BSYNC B1 ;  /* 0x0000000000017941 */ /* 0x000fea0003800000 */
.L_x_181:
[----:B------:R-:W-:Y:S05]  /*8520*/  BRA `(.L_x_183) ;  /* 0xfffffff000007947 */ /* 0x000fea000383ffff */
.L_x_165:
[----:B-1----:R1:W2:Y:S02]  /*8530*/  SYNCS.PHASECHK.TRANS64.TRYWAIT P0, [R21+URZ+0x20], R18 ;  /* 0x00002012150075a7 */ /* 0x0022a4000800017f */
[----:B--2---:R-:W-:Y:S05]  /*8540*/  @!P0 NANOSLEEP.SYNCS 0x989680 ;  /* 0x009896800000895d */ /* 0x004fea0003900000 */
[----:B------:R-:W2:Y:S02]  /*8550*/  @!P0 SYNCS.PHASECHK.TRANS64 P0, [R21+URZ+0x20], R18 ;  /* 0x00002012150085a7 */ /* 0x000ea4000800007f */
[----:B--2---:R-:W-:Y:S05]  /*8560*/  @!P0 BRA `(.L_x_165) ;  /* 0xfffffffc00f08947 */ /* 0x004fea000383ffff */
[----:B------:R-:W-:Y:S05]  /*8570*/  BRA `(.L_x_184) ;  /* 0xfffffff000447947 */ /* 0x000fea000383ffff */
.L_x_173:
[----:B------:R-:W-:Y:S01]  /*8580*/  BSSY B0, `(.L_x_185) ;  /* 0x0000006000007945 */ /* 0x000fe20003800000 */
[----:B------:R-:W-:-:S07]  /*8590*/  IMAD.MOV.U32 R6, RZ, RZ, -0x1 ;  /* 0xffffffffff067424 */ /* 0x000fce00078e00ff */
[----:B------:R-:W-:Y:S05]  /*85a0*/  WARPSYNC.COLLECTIVE R6, `(.L_x_186) ;  /* 0x00000000060c7348 */ /* 0x000fea0003c00000 */
[----:B------:R-:W-:Y:S02]  /*85b0*/  ELECT P0, UR62, PT ;  /* 0x00000000003e782f */ /* 0x000fe40003800000 */
[----:B------:R-:W-:Y:S01]  /*85c0*/  MOV R6, UR62 ;  /* 0x0000003e00067c02 */ /* 0x000fe20008000f00 */
[----:B------:R-:W-:Y:S10]  /*85d0*/  ENDCOLLECTIVE ;  /* 0x000000000000791b */ /* 0x000ff40003800000 */
.L_x_186:
[----:B------:R-:W-:Y:S05]  /*85e0*/  BSYNC B0 ;  /* 0x0000000000007941 */ /* 0x000fea0003800000 */
.L_x_185:
[----:B------:R-:W-:Y:S05]  /*85f0*/  BRA `(.L_x_187) ;  /* 0xfffffff800e07947 */ /* 0x000fea000383ffff */
.L_x_177:
[----:B0-----:R0:W1:Y:S02]  /*8600*/  SYNCS.PHASECHK.TRANS64.TRYWAIT P0, [R5+URZ], R2 ;  /* 0x00000002050075a7 */ /* 0x001064000800017f */
[----:B-1----:R-:W-:Y:S05]  /*8610*/  @!P0 NANOSLEEP.SYNCS 0x989680 ;  /* 0x009896800000895d */ /* 0x002fea0003900000 */
[----:B------:R-:W1:Y:S02]  /*8620*/  @!P0 SYNCS.PHASECHK.TRANS64 P0, [R5+URZ], R2 ;  /* 0x00000002050085a7 */ /* 0x000e64000800007f */
[----:B-1----:R-:W-:Y:S05]  /*8630*/  @!P0 BRA `(.L_x_177) ;  /* 0xfffffffc00f08947 */ /* 0x002fea000383ffff */
[----:B------:R-:W-:Y:S05]  /*8640*/  BRA `(.L_x_188) ;  /* 0xfffffffc00207947 */ /* 0x000fea000383ffff */
.L_x_178:
[----:B0-----:R0:W1:Y:S02]  /*8650*/  SYNCS.PHASECHK.TRANS64.TRYWAIT P0, [R7+URZ], R4 ;  /* 0x00000004070075a7 */ /* 0x001064000800017f */
[----:B-1----:R-:W-:Y:S05]  /*8660*/  @!P0 NANOSLEEP.SYNCS 0x989680 ;  /* 0x009896800000895d */ /* 0x002fea0003900000 */
[----:B------:R-:W1:Y:S02]  /*8670*/  @!P0 SYNCS.PHASECHK.TRANS64 P0, [R7+URZ], R4 ;  /* 0x00000004070085a7 */ /* 0x000e64000800007f */
[----:B-1----:R-:W-:Y:S05]  /*8680*/  @!P0 BRA `(.L_x_178) ;  /* 0xfffffffc00f08947 */ /* 0x002fea000383ffff */
[----:B------:R-:W-:Y:S05]  /*8690*/  BRA `(.L_x_189) ;  /* 0xfffffffc00307947 */ /* 0x000fea000383ffff */
.L_x_179:
[----:B-1----:R1:W2:Y:S02]  /*86a0*/  SYNCS.PHASECHK.TRANS64.TRYWAIT P0, [R6+URZ], R5 ;  /* 0x00000005060075a7 */ /* 0x0022a4000800017f */
[----:B--2---:R-:W-:Y:S05]  /*86b0*/  @!P0 NANOSLEEP.SYNCS 0x989680 ;  /* 0x009896800000895d */ /* 0x004fea0003900000 */
[----:B------:R-:W2:Y:S02]  /*86c0*/  @!P0 SYNCS.PHASECHK.TRANS64 P0, [R6+URZ], R5 ;  /* 0x00000005060085a7 */ /* 0x000ea4000800007f */
[----:B--2---:R-:W-:Y:S05]  /*86d0*/  @!P0 BRA `(.L_x_179) ;  /* 0xfffffffc00f08947 */ /* 0x004fea000383ffff */
[----:B------:R-:W-:Y:S05]  /*86e0*/  BRA `(.L_x_190) ;  /* 0xfffffffc00387947 */ /* 0x000fea000383ffff */
.L_x_191:
[----:B------:R-:W-:-:S00]  /*86f0*/  BRA `(.L_x_191) ;  /* 0xfffffffc00fc7947 */ /* 0x000fc0000383ffff */
[----:B------:R-:W-:-:S00]  /*8700*/  NOP ;  /* 0x0000000000007918 */ /* 0x000fc00000000000 */
[----:B------:R-:W-:-:S00]  /*8710*/  NOP ;  /* 0x0000000000007918 */ /* 0x000fc00000000000 */
[----:B------:R-:W-:-:S00]  /*8720*/  NOP ;  /* 0x0000000000007918 */ /* 0x000fc00000000000 */
[----:B------:R-:W-:-:S00]  /*8730*/  NOP ;  /* 0x0000000000007918 */ /* 0x000fc00000000000 */
[----:B------:R-:W-:-:S00]  /*8740*/  NOP ;  /* 0x0000000000007918 */ /* 0x000fc00000000000 */
[----:B------:R-:W-:-:S00]  /*8750*/  NOP ;  /* 0x0000000000007918 */ /* 0x000fc00000000000 */
[----:B------:R-:W-:-:S00]  /*8760*/  NOP ;  /* 0x0000000000007918 */ /* 0x000fc00000000000 */
[----:B------:R-:W-:-:S00]  /*8770*/  NOP ;  /* 0x0000000000007918 */ /* 0x000fc00000000000 */
.L_x_192:


//--------------------- .nv.shared._ZN7cutlass13device_kernelINS_4gemm6kernel13GemmUniversalIN4cute5tupleIJiiiiEEENS1_10collective13CollectiveMmaINS1_40MainloopSm90TmaGmmaWarpSpecializedSparseILi4ENS5_IJNS4_1CILi2EEENSA_ILi1EEESC_EEENS1_35KernelTmaWarpSpecializedCooperativeEEENS5_IJNSA_ILi128EEESG_SG_EEENS_6half_tENS5_IJNS4_6LayoutINS5_IJiNS5_IJSB_iEEEiEEENS5_IJlNS5_IJSC_SB_EEElEEEEENSJ_INS5_IJNS5_IJNS5_IJNSA_ILi8EEESB_NSA_ILi4EEEEEEiEEENS5_IJNS5_IJNSA_ILi16EEESB_SQ_EEEiEEEiEEENS5_IJNS5_IJNS5_IJSG_ST_NSA_ILi2048EEEEEENSA_ILi8192EEEEEENS5_IJNS5_IJSC_NSA_ILi1024EEENSA_ILi32EEEEEElEEElEEEEEEEESI_NS5_IJlSC_lEEENS4_8TiledMMAINS4_8MMA_AtomIJNS4_4SM904GMMA6SPARSE27GMMA_64x128x32_F32F16F16_SSILNS1C_5MajorE0ELS1F_0ELNS1C_7ScaleInE1ELS1G_1ELNS1C_9SparseSelE0EEEEEENSJ_ISD_NS5_IJSC_NSA_ILi0EEES1K_EEEEENS5_IJNS4_10UnderscoreES1N_S1N_EEEEENS4_13SM90_TMA_LOADENS4_14ComposedLayoutINS4_7SwizzleILi3ELi4ELi3EEENS4_25smem_sparse_ptr_flag_bitsILi2ELi16EEENSJ_INS5_IJNS5_IJSC_SP_EEENS5_IJSB_NSA_ILi64EEEEEEEEENS5_IJNS5_IJS1K_SG_EEESM_EEEEEEEvNS4_8identityENS4_23SM90_TMA_LOAD_MULTICASTENS1R_IS1T_NS4_18smem_ptr_flag_bitsILi16EEENSJ_INS5_IJSP_S1X_EEENS5_IJS1X_SC_EEEEEEEvS24_EENS_8epilogue10collective6detail29Sm90TmaWarpSpecializedAdapterINS2E_15DefaultEpilogueIfNS5_IJSC_llEEES2I_NS2D_6thread17LinearCombinationIfLi1EffLNS2J_9ScaleType4KindE0ELNS_15FloatRoundStyleE2EfEENS1_15EpilogueDefaultEEEEEvvEEEEvNT_6ParamsE --------------------------
	.section	.nv.shared._ZN7cutlass13device_kernelINS_4gemm6kernel13GemmUniversalIN4cute5tupleIJiiiiEEENS1_10collective13CollectiveMmaINS1_40MainloopSm90TmaGmmaWarpSpecializedSparseILi4ENS5_IJNS4_1CILi2EEENSA_ILi1EEESC_EEENS1_35KernelTmaWarpSpecializedCooperativeEEENS5_IJNSA_ILi128EEESG_SG_EEENS_6half_tENS5_IJNS4_6LayoutINS5_IJiNS5_IJSB_iEEEiEEENS5_IJlNS5_IJSC_SB_EEElEEEEENSJ_INS5_IJNS5_IJNS5_IJNSA_ILi8EEESB_NSA_ILi4EEEEEEiEEENS5_IJNS5_IJNSA_ILi16EEESB_SQ_EEEiEEEiEEENS5_IJNS5_IJNS5_IJSG_ST_NSA_ILi2048EEEEEENSA_ILi8192EEEEEENS5_IJNS5_IJSC_NSA_ILi1024EEENSA_ILi32EEEEEElEEElEEEEEEEESI_NS5_IJlSC_lEEENS4_8TiledMMAINS4_8MMA_AtomIJNS4_4SM904GMMA6SPARSE27GMMA_64x128x32_F32F16F16_SSILNS1C_5MajorE0ELS1F_0ELNS1C_7ScaleInE1ELS1G_1ELNS1C_9SparseSelE0EEEEEENSJ_ISD_NS5_IJSC_NSA_ILi0EEES1K_EEEEENS5_IJNS4_10UnderscoreES1N_S1N_EEEEENS4_13SM90_TMA_LOADENS4_14ComposedLayoutINS4_7SwizzleILi3ELi4ELi3EEENS4_25smem_sparse_ptr_flag_bitsILi2ELi16EEENSJ_INS5_IJNS5_IJSC_SP_EEENS5_IJSB_NSA_ILi64EEEEEEEEENS5_IJNS5_IJS1K_SG_EEESM_EEEEEEEvNS4_8identityENS4_23SM90_TMA_LOAD_MULTICASTENS1R_IS1T_NS4_18smem_ptr_flag_bitsILi16EEENSJ_INS5_IJSP_S1X_EEENS5_IJS1X_SC_EEEEEEEvS24_EENS_8epilogue10collective6detail29Sm90TmaWarpSpecializedAdapterINS2E_15DefaultEpilogueIfNS5_IJSC_llEEES2I_NS2D_6thread17LinearCombinationIfLi1EffLNS2J_9ScaleType4KindE0ELNS_15FloatRoundStyleE2EfEENS1_15EpilogueDefaultEEEEEvvEEEEvNT_6ParamsE,"aw",@nobits
	.sectionflags	@""
	.align	16
	.zero		1024


//--------------------- .nv.shared.reserved.0     --------------------------
	.section	.nv.shared.reserved.0,"aw",@nobits
	.weak		__nv_reservedSMEM_offset_0_alias
	.size		__nv_reservedSMEM_offset_0_alias, 0, 0
	.other		__nv_reservedSMEM_offset_0_alias,@"STO_CUDA_RESERVED_SHARED STV_DEFAULT"
__nv_reservedSMEM_offset_0_alias:
	.zero		0


//--------------------- .nv.global                --------------------------
	.section	.nv.global,"aw",@nobits
.nv.global:
	.type		_ZN39_INTERNAL_da14bcb2_4_k_cu_33b1b4ac_33774cute1_E,@object
	.size		_ZN39_INTERNAL_da14bcb2_4_k_cu_33b1b4ac_33774cute1_E,(_ZN39_INTERNAL_da14bcb2_4_k_cu_33b1b4ac_33774cuda3std3__45__cpo6cbeginE - _ZN39_INTERNAL_da14bcb2_4_k_cu_33b1b4ac_33774cute1_E)
_ZN39_INTERNAL_da14bcb2_4_k_cu_33b1b4ac_33774cute1_E:
	.zero		1
	.type		_ZN39_INTERNAL_da14bcb2_4_k_cu_33b1b4ac_33774cuda3std3__45__cpo6cbeginE,@object
	.size		_ZN39_INTERNAL_da14bcb2_4_k_cu_33b1b4ac_33774cuda3std3__45__cpo6cbeginE,(_ZN39_INTERNAL_da14bcb2_4_k_cu_33b1b4ac_33774cuda3std3__48in_placeE - _ZN39_INTERNAL_da14bcb2_4_k_cu_33b1b4ac_33774cuda3std3__45__cpo6cbeginE)
_ZN39_INTERNAL_da14bcb2_4_k_cu_33b1b4ac_33774cuda3std3__45__cpo6cbeginE:
	.zero		1
	.type		_ZN39_INTERNAL_da14bcb2_4_k_cu_33b1b4ac_33774cuda3std3__48in_placeE,@object
	.size		_ZN39_INTERNAL_da14bcb2_4_k_cu_33b1b4ac_33774cuda3std3__48in_placeE,(_ZN39_INTERNAL_da14bcb2_4_k_cu_33b1b4ac_33774cuda3std6ranges3__45__cpo9iter_moveE - _ZN39_INTERNAL_da14bcb2_4_k_cu_33b1b4ac_33774cuda3std3__48in_placeE)
_ZN39_INTERNAL_da14bcb2_4_k_cu_33b1b4ac_33774cuda3std3__48in_placeE:
	.zero		1
	.type		_ZN39_INTERNAL_da14bcb2_4_k_cu_33b1b4ac_33774cuda3std6ranges3__45__cpo9iter_moveE,@object
	.size		_ZN39_INTERNAL_da14bcb2_4_k_cu_33b1b4ac_33774cuda3std6ranges3__45__cpo9iter_moveE,(_ZN39_INTERNAL_da14bcb2_4_k_cu_33b1b4ac_33774cuda3std3__45__cpo5beginE - _ZN39_INTERNAL_da14bcb2_4_k_cu_33b1b4ac_33774cuda3std6ranges3__45__cpo9iter_moveE)
_ZN39_INTERNAL_da14bcb2_4_k_cu_33b1b4ac_33774cuda3std6ranges3__45__cpo9iter_moveE:
	.zero		1
	.type		_ZN39_INTERNAL_da14bcb2_4_k_cu_33b1b4ac_33774cuda3std3__45__cpo5beginE,@object
	.size		_ZN39_INTERNAL_da14bcb2_4_k_cu_33b1b4ac_33774cuda3std3__45__cpo5beginE,(_ZN39_INTERNAL_da14bcb2_4_k_cu_33b1b4ac_33774cuda3std3__441_GLOBAL__N__da14bcb2_4_k_cu_33b1b4ac_33776ignoreE - _ZN39_INTERNAL_da14bcb2_4_k_cu_33b1b4ac_33774cuda3std3__45__cpo5beginE)
_ZN39_INTERNAL_da14bcb2_4_k_cu_33b1b4ac_33774cuda3std3__45__cpo5beginE:
	.zero		1
	.type		_ZN39_INTERNAL_da14bcb2_4_k_cu_33b1b4ac_33774cuda3std3__441_GLOBAL__N__da14bcb2_4_k_cu_33b1b4ac_33776ignoreE,@object
	.size		_ZN39_INTERNAL_da14bcb2_4_k_cu_33b1b4ac_33774cuda3std3__441_GLOBAL__N__da14bcb2_4_k_cu_33b1b4ac_33776ignoreE,(_ZN39_INTERNAL_da14bcb2_4_k_cu_33b1b4ac_33774cute7productE - _ZN39_INTERNAL_da14bcb2_4_k_cu_33b1b4ac_33774cuda3std3__441_GLOBAL__N__da14bcb2_4_k_cu_33b1b4ac_33776ignoreE)
_ZN39_INTERNAL_da14bcb2_4_k_cu_33b1b4ac_33774cuda3std3__441_GLOBAL__N__da14bcb2_4_k_cu_33b1b4ac_33776ignoreE:
	.zero		1
	.type		_ZN39_INTERNAL_da14bcb2_4_k_cu_33b1b4ac_33774cute7productE,@object
	.size		_ZN39_INTERNAL_da14bcb2_4_k_cu_33b1b4ac_33774cute7productE,(_ZN39_INTERNAL_da14bcb2_4_k_cu_33b1b4ac_33774cuda3std3__45__cpo3endE - _ZN39_INTERNAL_da14bcb2_4_k_cu_33b1b4ac_33774cute7productE)
_ZN39_INTERNAL_da14bcb2_4_k_cu_33b1b4ac_33774cute7productE:
	.zero		1
	.type		_ZN39_INTERNAL_da14bcb2_4_k_cu_33b1b4ac_33774cuda3std3__45__cpo3endE,@object
	.size		_ZN39_INTERNAL_da14bcb2_4_k_cu_33b1b4ac_33774cuda3std3__45__cpo3endE,(_ZN39_INTERNAL_da14bcb2_4_k_cu_33b1b4ac_33774cuda3std3__419piecewise_constructE - _ZN39_INTERNAL_da14bcb2_4_k_cu_33b1b4ac_33774cuda3std3__45__cpo3endE)
_ZN39_INTERNAL_da14bcb2_4_k_cu_33b1b4ac_33774cuda3std3__45__cpo3endE:
	.zero		1
	.type		_ZN39_INTERNAL_da14bcb2_4_k_cu_33b1b4ac_33774cuda3std3__419piecewise_constructE,@object
	.size		_ZN39_INTERNAL_da14bcb2_4_k_cu_33b1b4ac_33774cuda3std3__419piecewise_constructE,(_ZN39_INTERNAL_da14bcb2_4_k_cu_33b1b4ac_33774cuda3std3__45__cpo4cendE - _ZN39_INTERNAL_da14bcb2_4_k_cu_33b1b4ac_33774cuda3std3__419piecewise_constructE)
_ZN39_INTERNAL_da14bcb2_4_k_cu_33b1b4ac_33774cuda3std3__419piecewise_constructE:
	.zero		1
	.type		_ZN39_INTERNAL_da14bcb2_4_k_cu_33b1b4ac_33774cuda3std3__45__cpo4cendE,@object
	.size		_ZN39_INTERNAL_da14bcb2_4_k_cu_33b1b4ac_33774cuda3std3__45__cpo4cendE,(_ZN39_INTERNAL_da14bcb2_4_k_cu_33b1b4ac_33774cuda3std6ranges3__45__cpo4swapE - _ZN39_INTERNAL_da14bcb2_4_k_cu_33b1b4ac_33774cuda3std3__45__cpo4cendE)
_ZN39_INTERNAL_da14bcb2_4_k_cu_33b1b4ac_33774cuda3std3__45__cpo4cendE:
	.zero		1
	.type		_ZN39_INTERNAL_da14bcb2_4_k_cu_33b1b4ac_33774cuda3std6ranges3__45__cpo4swapE,@object
	.size		_ZN39_INTERNAL_da14bcb2_4_k_cu_33b1b4ac_33774cuda3std6ranges3__45__cpo4swapE,(.L_7 - _ZN39_INTERNAL_da14bcb2_4_k_cu_33b1b4ac_33774cuda3std6ranges3__45__cpo4swapE)
_ZN39_INTERNAL_da14bcb2_4_k_cu_33b1b4ac_33774cuda3std6ranges3__45__cpo4swapE:
	.zero		1
.L_7:


//--------------------- .nv.constant0._ZN7cutlass13device_kernelINS_4gemm6kernel13GemmUniversalIN4cute5tupleIJiiiiEEENS1_10collective13CollectiveMmaINS1_40MainloopSm90TmaGmmaWarpSpecializedSparseILi4ENS5_IJNS4_1CILi2EEENSA_ILi1EEESC_EEENS1_35KernelTmaWarpSpecializedCooperativeEEENS5_IJNSA_ILi128EEESG_SG_EEENS_6half_tENS5_IJNS4_6LayoutINS5_IJiNS5_IJSB_iEEEiEEENS5_IJlNS5_IJSC_SB_EEElEEEEENSJ_INS5_IJNS5_IJNS5_IJNSA_ILi8EEESB_NSA_ILi4EEEEEEiEEENS5_IJNS5_IJNSA_ILi16EEESB_SQ_EEEiEEEiEEENS5_IJNS5_IJNS5_IJSG_ST_NSA_ILi2048EEEEEENSA_ILi8192EEEEEENS5_IJNS5_IJSC_NSA_ILi1024EEENSA_ILi32EEEEEElEEElEEEEEEEESI_NS5_IJlSC_lEEENS4_8TiledMMAINS4_8MMA_AtomIJNS4_4SM904GMMA6SPARSE27GMMA_64x128x32_F32F16F16_SSILNS1C_5MajorE0ELS1F_0ELNS1C_7ScaleInE1ELS1G_1ELNS1C_9SparseSelE0EEEEEENSJ_ISD_NS5_IJSC_NSA_ILi0EEES1K_EEEEENS5_IJNS4_10UnderscoreES1N_S1N_EEEEENS4_13SM90_TMA_LOADENS4_14ComposedLayoutINS4_7SwizzleILi3ELi4ELi3EEENS4_25smem_sparse_ptr_flag_bitsILi2ELi16EEENSJ_INS5_IJNS5_IJSC_SP_EEENS5_IJSB_NSA_ILi64EEEEEEEEENS5_IJNS5_IJS1K_SG_EEESM_EEEEEEEvNS4_8identityENS4_23SM90_TMA_LOAD_MULTICASTENS1R_IS1T_NS4_18smem_ptr_flag_bitsILi16EEENSJ_INS5_IJSP_S1X_EEENS5_IJS1X_SC_EEEEEEEvS24_EENS_8epilogue10collective6detail29Sm90TmaWarpSpecializedAdapterINS2E_15DefaultEpilogueIfNS5_IJSC_llEEES2I_NS2D_6thread17LinearCombinationIfLi1EffLNS2J_9ScaleType4KindE0ELNS_15FloatRoundStyleE2EfEENS1_15EpilogueDefaultEEEEEvvEEEEvNT_6ParamsE --------------------------
	.section	.nv.constant0._ZN7cutlass13device_kernelINS_4gemm6kernel13GemmUniversalIN4cute5tupleIJiiiiEEENS1_10collective13CollectiveMmaINS1_40MainloopSm90TmaGmmaWarpSpecializedSparseILi4ENS5_IJNS4_1CILi2EEENSA_ILi1EEESC_EEENS1_35KernelTmaWarpSpecializedCooperativeEEENS5_IJNSA_ILi128EEESG_SG_EEENS_6half_tENS5_IJNS4_6LayoutINS5_IJiNS5_IJSB_iEEEiEEENS5_IJlNS5_IJSC_SB_EEElEEEEENSJ_INS5_IJNS5_IJNS5_IJNSA_ILi8EEESB_NSA_ILi4EEEEEEiEEENS5_IJNS5_IJNSA_ILi16EEESB_SQ_EEEiEEEiEEENS5_IJNS5_IJNS5_IJSG_ST_NSA_ILi2048EEEEEENSA_ILi8192EEEEEENS5_IJNS5_IJSC_NSA_ILi1024EEENSA_ILi32EEEEEElEEElEEEEEEEESI_NS5_IJlSC_lEEENS4_8TiledMMAINS4_8MMA_AtomIJNS4_4SM904GMMA6SPARSE27GMMA_64x128x32_F32F16F16_SSILNS1C_5MajorE0ELS1F_0ELNS1C_7ScaleInE1ELS1G_1ELNS1C_9SparseSelE0EEEEEENSJ_ISD_NS5_IJSC_NSA_ILi0EEES1K_EEEEENS5_IJNS4_10UnderscoreES1N_S1N_EEEEENS4_13SM90_TMA_LOADENS4_14ComposedLayoutINS4_7SwizzleILi3ELi4ELi3EEENS4_25smem_sparse_ptr_flag_bitsILi2ELi16EEENSJ_INS5_IJNS5_IJSC_SP_EEENS5_IJSB_NSA_ILi64EEEEEEEEENS5_IJNS5_IJS1K_SG_EEESM_EEEEEEEvNS4_8identityENS4_23SM90_TMA_LOAD_MULTICASTENS1R_IS1T_NS4_18smem_ptr_flag_bitsILi16EEENSJ_INS5_IJSP_S1X_EEENS5_IJS1X_SC_EEEEEEEvS24_EENS_8epilogue10collective6detail29Sm90TmaWarpSpecializedAdapterINS2E_15DefaultEpilogueIfNS5_IJSC_llEEES2I_NS2D_6thread17LinearCombinationIfLi1EffLNS2J_9ScaleType4KindE0ELNS_15FloatRoundStyleE2EfEENS1_15EpilogueDefaultEEEEEvvEEEEvNT_6ParamsE,"a",@progbits
	.sectionflags	@""
	.align	4
.nv.constant0._ZN7cutlass13device_kernelINS_4gemm6kernel13GemmUniversalIN4cute5tupleIJiiiiEEENS1_10collective13CollectiveMmaINS1_40MainloopSm90TmaGmmaWarpSpecializedSparseILi4ENS5_IJNS4_1CILi2EEENSA_ILi1EEESC_EEENS1_35KernelTmaWarpSpecializedCooperativeEEENS5_IJNSA_ILi128EEESG_SG_EEENS_6half_tENS5_IJNS4_6LayoutINS5_IJiNS5_IJSB_iEEEiEEENS5_IJlNS5_IJSC_SB_EEElEEEEENSJ_INS5_IJNS5_IJNS5_IJNSA_ILi8EEESB_NSA_ILi4EEEEEEiEEENS5_IJNS5_IJNSA_ILi16EEESB_SQ_EEEiEEEiEEENS5_IJNS5_IJNS5_IJSG_ST_NSA_ILi2048EEEEEENSA_ILi8192EEEEEENS5_IJNS5_IJSC_NSA_ILi1024EEENSA_ILi32EEEEEElEEElEEEEEEEESI_NS5_IJlSC_lEEENS4_8TiledMMAINS4_8MMA_AtomIJNS4_4SM904GMMA6SPARSE27GMMA_64x128x32_F32F16F16_SSILNS1C_5MajorE0ELS1F_0ELNS1C_7ScaleInE1ELS1G_1ELNS1C_9SparseSelE0EEEEEENSJ_ISD_NS5_IJSC_NSA_ILi0EEES1K_EEEEENS5_IJNS4_10UnderscoreES1N_S1N_EEEEENS4_13SM90_TMA_LOADENS4_14ComposedLayoutINS4_7SwizzleILi3ELi4ELi3EEENS4_25smem_sparse_ptr_flag_bitsILi2ELi16EEENSJ_INS5_IJNS5_IJSC_SP_EEENS5_IJSB_NSA_ILi64EEEEEEEEENS5_IJNS5_IJS1K_SG_EEESM_EEEEEEEvNS4_8identityENS4_23SM90_TMA_LOAD_MULTICASTENS1R_IS1T_NS4_18smem_ptr_flag_bitsILi16EEENSJ_INS5_IJSP_S1X_EEENS5_IJS1X_SC_EEEEEEEvS24_EENS_8epilogue10collective6detail29Sm90TmaWarpSpecializedAdapterINS2E_15DefaultEpilogueIfNS5_IJSC_llEEES2I_NS2D_6thread17LinearCombinationIfLi1EffLNS2J_9ScaleType4KindE0ELNS_15FloatRoundStyleE2EfEENS1_15EpilogueDefaultEEEEEvvEEEEvNT_6ParamsE:
	.zero		1920


//--------------------- SYMBOLS --------------------------

	.type		.nv.reservedSmem.offset0,@object
	.size		.nv.reservedSmem.offset0,0x4
